//
// Generated by NVIDIA NVVM Compiler
//
// Compiler Build ID: CL-36424714
// Cuda compilation tools, release 13.0, V13.0.88
// Based on NVVM 20.0.0
//

.version 9.0
.target sm_100
.address_size 64

	// .globl	_Z11idas_kernelPhS_
// stack has been demoted
// state has been demoted
// h_diff_table has been demoted
// movable_table has been demoted
.const .align 4 .b8 pos_diff_table[16] = {252, 255, 255, 255, 1, 0, 0, 0, 255, 255, 255, 255, 4};

.visible .entry _Z11idas_kernelPhS_(
	.param .u64 .ptr .align 1 _Z11idas_kernelPhS__param_0,
	.param .u64 .ptr .align 1 _Z11idas_kernelPhS__param_1
)
{
	.local .align 16 .b8 	__local_depot0[32];
	.reg .b64 	%SP;
	.reg .b64 	%SPL;
	.reg .pred 	%p<67>;
	.reg .b16 	%rs<274>;
	.reg .b32 	%r<124>;
	.reg .b64 	%rd<74>;
	// demoted variable
	.shared .align 1 .b8 stack[256];
	// demoted variable
	.shared .align 1 .b8 state[18];
	// demoted variable
	.shared .align 1 .b8 h_diff_table[1024];
	// demoted variable
	.shared .align 1 .b8 movable_table[64];
	mov.u64 	%SPL, __local_depot0;
	ld.param.u64 	%rd10, [_Z11idas_kernelPhS__param_0];
	cvta.to.global.u64 	%rd1, %rd10;
	mov.b32 	%r118, 0;
	mov.u32 	%r29, h_diff_table;
$L__BB0_1:
	and.b32  	%r27, %r118, 3;
	shl.b32 	%r28, %r118, 6;
	add.s32 	%r30, %r29, %r28;
	setp.lt.u32 	%p1, %r118, 4;
	selp.b16 	%rs42, 1, -1, %p1;
	setp.eq.s32 	%p2, %r27, 0;
	selp.b16 	%rs43, 1, -1, %p2;
	st.shared.u8 	[%r30], %rs42;
	mov.b16 	%rs44, 1;
	st.shared.u8 	[%r30+1], %rs44;
	st.shared.u8 	[%r30+2], %rs43;
	st.shared.u8 	[%r30+3], %rs44;
	selp.b16 	%rs45, -1, 1, %p2;
	setp.gt.u32 	%p3, %r27, 1;
	selp.b16 	%rs46, -1, 1, %p3;
	st.shared.u8 	[%r30+4], %rs42;
	st.shared.u8 	[%r30+5], %rs45;
	st.shared.u8 	[%r30+6], %rs46;
	st.shared.u8 	[%r30+7], %rs44;
	setp.lt.u32 	%p4, %r27, 2;
	selp.b16 	%rs47, -1, 1, %p4;
	setp.eq.s32 	%p5, %r27, 3;
	selp.b16 	%rs48, -1, 1, %p5;
	st.shared.u8 	[%r30+8], %rs42;
	st.shared.u8 	[%r30+9], %rs47;
	st.shared.u8 	[%r30+10], %rs48;
	st.shared.u8 	[%r30+11], %rs44;
	selp.b16 	%rs49, 1, -1, %p5;
	st.shared.u8 	[%r30+12], %rs42;
	st.shared.u8 	[%r30+13], %rs49;
	st.shared.u8 	[%r30+14], %rs44;
	st.shared.u8 	[%r30+15], %rs44;
	selp.b16 	%rs50, -1, 1, %p1;
	setp.gt.u32 	%p6, %r118, 7;
	selp.b16 	%rs51, -1, 1, %p6;
	st.shared.u8 	[%r30+16], %rs51;
	st.shared.u8 	[%r30+17], %rs44;
	st.shared.u8 	[%r30+18], %rs43;
	st.shared.u8 	[%r30+19], %rs50;
	st.shared.u8 	[%r30+20], %rs51;
	st.shared.u8 	[%r30+21], %rs45;
	st.shared.u8 	[%r30+22], %rs46;
	st.shared.u8 	[%r30+23], %rs50;
	st.shared.u8 	[%r30+24], %rs51;
	st.shared.u8 	[%r30+25], %rs47;
	st.shared.u8 	[%r30+26], %rs48;
	st.shared.u8 	[%r30+27], %rs50;
	st.shared.u8 	[%r30+28], %rs51;
	st.shared.u8 	[%r30+29], %rs49;
	st.shared.u8 	[%r30+30], %rs44;
	st.shared.u8 	[%r30+31], %rs50;
	setp.lt.u32 	%p7, %r118, 8;
	selp.b16 	%rs52, -1, 1, %p7;
	setp.gt.u32 	%p8, %r118, 11;
	selp.b16 	%rs53, -1, 1, %p8;
	st.shared.u8 	[%r30+32], %rs53;
	st.shared.u8 	[%r30+33], %rs44;
	st.shared.u8 	[%r30+34], %rs43;
	st.shared.u8 	[%r30+35], %rs52;
	st.shared.u8 	[%r30+36], %rs53;
	st.shared.u8 	[%r30+37], %rs45;
	st.shared.u8 	[%r30+38], %rs46;
	st.shared.u8 	[%r30+39], %rs52;
	st.shared.u8 	[%r30+40], %rs53;
	st.shared.u8 	[%r30+41], %rs47;
	st.shared.u8 	[%r30+42], %rs48;
	st.shared.u8 	[%r30+43], %rs52;
	st.shared.u8 	[%r30+44], %rs53;
	st.shared.u8 	[%r30+45], %rs49;
	st.shared.u8 	[%r30+46], %rs44;
	st.shared.u8 	[%r30+47], %rs52;
	setp.lt.u32 	%p9, %r118, 12;
	selp.b16 	%rs54, -1, 1, %p9;
	setp.gt.u32 	%p10, %r118, 15;
	selp.b16 	%rs55, -1, 1, %p10;
	st.shared.u8 	[%r30+48], %rs55;
	st.shared.u8 	[%r30+49], %rs44;
	st.shared.u8 	[%r30+50], %rs43;
	st.shared.u8 	[%r30+51], %rs54;
	st.shared.u8 	[%r30+52], %rs55;
	st.shared.u8 	[%r30+53], %rs45;
	st.shared.u8 	[%r30+54], %rs46;
	st.shared.u8 	[%r30+55], %rs54;
	st.shared.u8 	[%r30+56], %rs55;
	st.shared.u8 	[%r30+57], %rs47;
	st.shared.u8 	[%r30+58], %rs48;
	st.shared.u8 	[%r30+59], %rs54;
	st.shared.u8 	[%r30+60], %rs55;
	st.shared.u8 	[%r30+61], %rs49;
	st.shared.u8 	[%r30+62], %rs44;
	st.shared.u8 	[%r30+63], %rs54;
	add.s32 	%r118, %r118, 1;
	setp.ne.s32 	%p11, %r118, 16;
	@%p11 bra 	$L__BB0_1;
	mov.b16 	%rs56, 0;
	st.shared.u8 	[movable_table], %rs56;
	mov.b16 	%rs57, 1;
	st.shared.u8 	[movable_table+1], %rs57;
	st.shared.u8 	[movable_table+2], %rs56;
	st.shared.u8 	[movable_table+3], %rs57;
	st.shared.u8 	[movable_table+4], %rs56;
	st.shared.u8 	[movable_table+5], %rs57;
	st.shared.u8 	[movable_table+6], %rs57;
	st.shared.u8 	[movable_table+7], %rs57;
	st.shared.u8 	[movable_table+8], %rs56;
	st.shared.u8 	[movable_table+9], %rs57;
	st.shared.u8 	[movable_table+10], %rs57;
	st.shared.u8 	[movable_table+11], %rs57;
	st.shared.u8 	[movable_table+12], %rs56;
	st.shared.u8 	[movable_table+13], %rs56;
	st.shared.u8 	[movable_table+14], %rs57;
	st.shared.u8 	[movable_table+15], %rs57;
	st.shared.u8 	[movable_table+16], %rs57;
	st.shared.u8 	[movable_table+17], %rs57;
	st.shared.u8 	[movable_table+18], %rs56;
	st.shared.u8 	[movable_table+19], %rs57;
	st.shared.u8 	[movable_table+20], %rs57;
	st.shared.u8 	[movable_table+21], %rs57;
	st.shared.u8 	[movable_table+22], %rs57;
	st.shared.u8 	[movable_table+23], %rs57;
	st.shared.u8 	[movable_table+24], %rs57;
	st.shared.u8 	[movable_table+25], %rs57;
	st.shared.u8 	[movable_table+26], %rs57;
	st.shared.u8 	[movable_table+27], %rs57;
	st.shared.u8 	[movable_table+28], %rs57;
	st.shared.u8 	[movable_table+29], %rs56;
	st.shared.u8 	[movable_table+30], %rs57;
	st.shared.u8 	[movable_table+31], %rs57;
	st.shared.u8 	[movable_table+32], %rs57;
	st.shared.u8 	[movable_table+33], %rs57;
	st.shared.u8 	[movable_table+34], %rs56;
	st.shared.u8 	[movable_table+35], %rs57;
	st.shared.u8 	[movable_table+36], %rs57;
	st.shared.u8 	[movable_table+37], %rs57;
	st.shared.u8 	[movable_table+38], %rs57;
	st.shared.u8 	[movable_table+39], %rs57;
	st.shared.u8 	[movable_table+40], %rs57;
	st.shared.u8 	[movable_table+41], %rs57;
	st.shared.u8 	[movable_table+42], %rs57;
	st.shared.u8 	[movable_table+43], %rs57;
	st.shared.u8 	[movable_table+44], %rs57;
	st.shared.u8 	[movable_table+45], %rs56;
	st.shared.u8 	[movable_table+46], %rs57;
	st.shared.u8 	[movable_table+47], %rs57;
	st.shared.u8 	[movable_table+48], %rs57;
	st.shared.u8 	[movable_table+49], %rs57;
	st.shared.u8 	[movable_table+50], %rs56;
	st.shared.u8 	[movable_table+51], %rs56;
	st.shared.u8 	[movable_table+52], %rs57;
	st.shared.u8 	[movable_table+53], %rs57;
	st.shared.u8 	[movable_table+54], %rs57;
	st.shared.u8 	[movable_table+55], %rs56;
	st.shared.u8 	[movable_table+56], %rs57;
	st.shared.u8 	[movable_table+57], %rs57;
	st.shared.u8 	[movable_table+58], %rs57;
	st.shared.u8 	[movable_table+59], %rs56;
	st.shared.u8 	[movable_table+60], %rs57;
	st.shared.u8 	[movable_table+61], %rs56;
	st.shared.u8 	[movable_table+62], %rs57;
	st.shared.u8 	[movable_table+63], %rs56;
	mov.u32 	%r31, %tid.x;
	shl.b32 	%r32, %r31, 8;
	mov.u32 	%r33, stack;
	add.s32 	%r3, %r33, %r32;
	st.shared.u8 	[%r3], %rs56;
	mov.u32 	%r34, state;
	mad.lo.s32 	%r35, %r31, 18, %r34;
	add.s32 	%r4, %r35, 16;
	ld.global.u8 	%rs1, [%rd1];
	setp.ne.s16 	%p12, %rs1, 0;
	@%p12 bra 	$L__BB0_4;
	mov.b16 	%rs58, 0;
	st.shared.u8 	[%r4], %rs58;
$L__BB0_4:
	st.shared.u8 	[%r4+-16], %rs1;
	ld.global.u8 	%rs2, [%rd1+1];
	setp.ne.s16 	%p13, %rs2, 0;
	@%p13 bra 	$L__BB0_6;
	mov.b16 	%rs59, 1;
	st.shared.u8 	[%r4], %rs59;
$L__BB0_6:
	st.shared.u8 	[%r4+-15], %rs2;
	ld.global.u8 	%rs3, [%rd1+2];
	setp.ne.s16 	%p14, %rs3, 0;
	@%p14 bra 	$L__BB0_8;
	mov.b16 	%rs60, 2;
	st.shared.u8 	[%r4], %rs60;
$L__BB0_8:
	st.shared.u8 	[%r4+-14], %rs3;
	ld.global.u8 	%rs4, [%rd1+3];
	setp.ne.s16 	%p15, %rs4, 0;
	@%p15 bra 	$L__BB0_10;
	mov.b16 	%rs61, 3;
	st.shared.u8 	[%r4], %rs61;
$L__BB0_10:
	st.shared.u8 	[%r4+-13], %rs4;
	ld.global.u8 	%rs5, [%rd1+4];
	setp.ne.s16 	%p16, %rs5, 0;
	@%p16 bra 	$L__BB0_12;
	mov.b16 	%rs62, 4;
	st.shared.u8 	[%r4], %rs62;
$L__BB0_12:
	st.shared.u8 	[%r4+-12], %rs5;
	ld.global.u8 	%rs6, [%rd1+5];
	setp.ne.s16 	%p17, %rs6, 0;
	@%p17 bra 	$L__BB0_14;
	mov.b16 	%rs63, 5;
	st.shared.u8 	[%r4], %rs63;
$L__BB0_14:
	st.shared.u8 	[%r4+-11], %rs6;
	ld.global.u8 	%rs7, [%rd1+6];
	setp.ne.s16 	%p18, %rs7, 0;
	@%p18 bra 	$L__BB0_16;
	mov.b16 	%rs64, 6;
	st.shared.u8 	[%r4], %rs64;
$L__BB0_16:
	st.shared.u8 	[%r4+-10], %rs7;
	ld.global.u8 	%rs8, [%rd1+7];
	setp.ne.s16 	%p19, %rs8, 0;
	@%p19 bra 	$L__BB0_18;
	mov.b16 	%rs65, 7;
	st.shared.u8 	[%r4], %rs65;
$L__BB0_18:
	st.shared.u8 	[%r4+-9], %rs8;
	ld.global.u8 	%rs9, [%rd1+8];
	setp.ne.s16 	%p20, %rs9, 0;
	@%p20 bra 	$L__BB0_20;
	mov.b16 	%rs66, 8;
	st.shared.u8 	[%r4], %rs66;
$L__BB0_20:
	st.shared.u8 	[%r4+-8], %rs9;
	ld.global.u8 	%rs10, [%rd1+9];
	setp.ne.s16 	%p21, %rs10, 0;
	@%p21 bra 	$L__BB0_22;
	mov.b16 	%rs67, 9;
	st.shared.u8 	[%r4], %rs67;
$L__BB0_22:
	st.shared.u8 	[%r4+-7], %rs10;
	ld.global.u8 	%rs11, [%rd1+10];
	setp.ne.s16 	%p22, %rs11, 0;
	@%p22 bra 	$L__BB0_24;
	mov.b16 	%rs68, 10;
	st.shared.u8 	[%r4], %rs68;
$L__BB0_24:
	st.shared.u8 	[%r4+-6], %rs11;
	ld.global.u8 	%rs12, [%rd1+11];
	setp.ne.s16 	%p23, %rs12, 0;
	@%p23 bra 	$L__BB0_26;
	mov.b16 	%rs69, 11;
	st.shared.u8 	[%r4], %rs69;
$L__BB0_26:
	st.shared.u8 	[%r4+-5], %rs12;
	ld.global.u8 	%rs13, [%rd1+12];
	setp.ne.s16 	%p24, %rs13, 0;
	@%p24 bra 	$L__BB0_28;
	mov.b16 	%rs70, 12;
	st.shared.u8 	[%r4], %rs70;
$L__BB0_28:
	st.shared.u8 	[%r4+-4], %rs13;
	ld.global.u8 	%rs14, [%rd1+13];
	setp.ne.s16 	%p25, %rs14, 0;
	@%p25 bra 	$L__BB0_30;
	mov.b16 	%rs71, 13;
	st.shared.u8 	[%r4], %rs71;
$L__BB0_30:
	st.shared.u8 	[%r4+-3], %rs14;
	ld.global.u8 	%rs15, [%rd1+14];
	setp.ne.s16 	%p26, %rs15, 0;
	@%p26 bra 	$L__BB0_32;
	mov.b16 	%rs72, 14;
	st.shared.u8 	[%r4], %rs72;
$L__BB0_32:
	st.shared.u8 	[%r4+-2], %rs15;
	ld.global.u8 	%rs16, [%rd1+15];
	setp.ne.s16 	%p27, %rs16, 0;
	@%p27 bra 	$L__BB0_34;
	mov.b16 	%rs73, 15;
	st.shared.u8 	[%r4], %rs73;
$L__BB0_34:
	cvt.u64.u16 	%rd11, %rs16;
	cvt.u64.u16 	%rd12, %rs15;
	cvt.u64.u16 	%rd13, %rs14;
	cvt.u64.u16 	%rd14, %rs13;
	cvt.u64.u16 	%rd15, %rs12;
	cvt.u64.u16 	%rd16, %rs11;
	cvt.u64.u16 	%rd17, %rs10;
	cvt.u64.u16 	%rd18, %rs9;
	cvt.u64.u16 	%rd19, %rs8;
	cvt.u64.u16 	%rd20, %rs7;
	cvt.u64.u16 	%rd21, %rs6;
	cvt.u64.u16 	%rd22, %rs5;
	cvt.u64.u16 	%rd23, %rs4;
	cvt.u64.u16 	%rd24, %rs3;
	cvt.u64.u16 	%rd25, %rs2;
	cvt.u64.u16 	%rd26, %rs1;
	add.u64 	%rd28, %SPL, 0;
	add.u64 	%rd30, %SPL, 16;
	mov.u32 	%r36, %tid.x;
	mov.u32 	%r37, state;
	mad.lo.s32 	%r38, %r36, 18, %r37;
	add.s32 	%r5, %r38, 16;
	st.shared.u8 	[%r38+15], %rs16;
	add.s64 	%rd31, %rd28, %rd26;
	mov.b16 	%rs268, 0;
	st.local.u8 	[%rd31], %rs268;
	add.s64 	%rd32, %rd30, %rd26;
	st.local.u8 	[%rd32], %rs268;
	add.s64 	%rd33, %rd28, %rd25;
	mov.b16 	%rs75, 1;
	st.local.u8 	[%rd33], %rs75;
	add.s64 	%rd34, %rd30, %rd25;
	st.local.u8 	[%rd34], %rs268;
	add.s64 	%rd35, %rd28, %rd24;
	mov.b16 	%rs76, 2;
	st.local.u8 	[%rd35], %rs76;
	add.s64 	%rd36, %rd30, %rd24;
	st.local.u8 	[%rd36], %rs268;
	add.s64 	%rd37, %rd28, %rd23;
	mov.b16 	%rs77, 3;
	st.local.u8 	[%rd37], %rs77;
	add.s64 	%rd38, %rd30, %rd23;
	st.local.u8 	[%rd38], %rs268;
	add.s64 	%rd39, %rd28, %rd22;
	st.local.u8 	[%rd39], %rs268;
	add.s64 	%rd40, %rd30, %rd22;
	st.local.u8 	[%rd40], %rs75;
	add.s64 	%rd41, %rd28, %rd21;
	st.local.u8 	[%rd41], %rs75;
	add.s64 	%rd42, %rd30, %rd21;
	st.local.u8 	[%rd42], %rs75;
	add.s64 	%rd43, %rd28, %rd20;
	st.local.u8 	[%rd43], %rs76;
	add.s64 	%rd44, %rd30, %rd20;
	st.local.u8 	[%rd44], %rs75;
	add.s64 	%rd45, %rd28, %rd19;
	st.local.u8 	[%rd45], %rs77;
	add.s64 	%rd46, %rd30, %rd19;
	st.local.u8 	[%rd46], %rs75;
	add.s64 	%rd47, %rd28, %rd18;
	st.local.u8 	[%rd47], %rs268;
	add.s64 	%rd48, %rd30, %rd18;
	st.local.u8 	[%rd48], %rs76;
	add.s64 	%rd49, %rd28, %rd17;
	st.local.u8 	[%rd49], %rs75;
	add.s64 	%rd50, %rd30, %rd17;
	st.local.u8 	[%rd50], %rs76;
	add.s64 	%rd51, %rd28, %rd16;
	st.local.u8 	[%rd51], %rs76;
	add.s64 	%rd52, %rd30, %rd16;
	st.local.u8 	[%rd52], %rs76;
	add.s64 	%rd53, %rd28, %rd15;
	st.local.u8 	[%rd53], %rs77;
	add.s64 	%rd54, %rd30, %rd15;
	st.local.u8 	[%rd54], %rs76;
	add.s64 	%rd55, %rd28, %rd14;
	st.local.u8 	[%rd55], %rs268;
	add.s64 	%rd56, %rd30, %rd14;
	st.local.u8 	[%rd56], %rs77;
	add.s64 	%rd57, %rd28, %rd13;
	st.local.u8 	[%rd57], %rs75;
	add.s64 	%rd58, %rd30, %rd13;
	st.local.u8 	[%rd58], %rs77;
	add.s64 	%rd59, %rd28, %rd12;
	st.local.u8 	[%rd59], %rs76;
	add.s64 	%rd60, %rd30, %rd12;
	st.local.u8 	[%rd60], %rs77;
	add.s64 	%rd61, %rd28, %rd11;
	st.local.u8 	[%rd61], %rs77;
	add.s64 	%rd62, %rd30, %rd11;
	st.local.u8 	[%rd62], %rs77;
	ld.shared.u8 	%rs78, [%r38+17];
	ld.local.u8 	%rs79, [%rd28+1];
	setp.gt.u16 	%p28, %rs79, 1;
	add.s16 	%rs80, %rs79, -1;
	sub.s16 	%rs81, 1, %rs79;
	selp.b16 	%rs82, %rs80, %rs81, %p28;
	add.s16 	%rs83, %rs82, %rs78;
	ld.local.u8 	%rs84, [%rd30+1];
	add.s16 	%rs85, %rs84, %rs83;
	ld.local.v2.u8 	{%rs86, %rs87}, [%rd28+2];
	setp.gt.u16 	%p29, %rs86, 2;
	add.s16 	%rs88, %rs86, -2;
	sub.s16 	%rs89, 2, %rs86;
	selp.b16 	%rs90, %rs88, %rs89, %p29;
	add.s16 	%rs91, %rs90, %rs85;
	ld.local.v2.u8 	{%rs92, %rs93}, [%rd30+2];
	add.s16 	%rs94, %rs92, %rs91;
	setp.gt.u16 	%p30, %rs87, 3;
	add.s16 	%rs95, %rs87, -3;
	sub.s16 	%rs96, 3, %rs87;
	selp.b16 	%rs97, %rs95, %rs96, %p30;
	add.s16 	%rs98, %rs97, %rs94;
	add.s16 	%rs99, %rs93, %rs98;
	ld.local.u32 	%r39, [%rd28+4];
	bfe.u32 	%r40, %r39, 0, 8;
	cvt.u16.u32 	%rs100, %r40;
	bfe.u32 	%r41, %r39, 8, 8;
	cvt.u16.u32 	%rs101, %r41;
	and.b16  	%rs102, %rs101, 255;
	bfe.u32 	%r42, %r39, 16, 8;
	cvt.u16.u32 	%rs103, %r42;
	and.b16  	%rs104, %rs103, 255;
	bfe.u32 	%r43, %r39, 24, 8;
	cvt.u16.u32 	%rs105, %r43;
	and.b16  	%rs106, %rs105, 255;
	add.s16 	%rs107, %rs100, %rs99;
	ld.local.u32 	%r44, [%rd30+4];
	bfe.u32 	%r45, %r44, 0, 8;
	cvt.u16.u32 	%rs108, %r45;
	and.b16  	%rs109, %rs108, 255;
	bfe.u32 	%r46, %r44, 8, 8;
	cvt.u16.u32 	%rs110, %r46;
	and.b16  	%rs111, %rs110, 255;
	bfe.u32 	%r47, %r44, 16, 8;
	cvt.u16.u32 	%rs112, %r47;
	and.b16  	%rs113, %rs112, 255;
	bfe.u32 	%r48, %r44, 24, 8;
	cvt.u16.u32 	%rs114, %r48;
	and.b16  	%rs115, %rs114, 255;
	setp.gt.u16 	%p31, %rs109, 1;
	add.s16 	%rs116, %rs108, -1;
	sub.s16 	%rs117, 1, %rs108;
	selp.b16 	%rs118, %rs116, %rs117, %p31;
	add.s16 	%rs119, %rs118, %rs107;
	setp.gt.u16 	%p32, %rs102, 1;
	add.s16 	%rs120, %rs101, -1;
	sub.s16 	%rs121, 1, %rs101;
	selp.b16 	%rs122, %rs120, %rs121, %p32;
	add.s16 	%rs123, %rs122, %rs119;
	setp.gt.u16 	%p33, %rs111, 1;
	add.s16 	%rs124, %rs110, -1;
	sub.s16 	%rs125, 1, %rs110;
	selp.b16 	%rs126, %rs124, %rs125, %p33;
	add.s16 	%rs127, %rs126, %rs123;
	setp.gt.u16 	%p34, %rs104, 2;
	add.s16 	%rs128, %rs103, -2;
	sub.s16 	%rs129, 2, %rs103;
	selp.b16 	%rs130, %rs128, %rs129, %p34;
	add.s16 	%rs131, %rs130, %rs127;
	setp.gt.u16 	%p35, %rs113, 1;
	add.s16 	%rs132, %rs112, -1;
	sub.s16 	%rs133, 1, %rs112;
	selp.b16 	%rs134, %rs132, %rs133, %p35;
	add.s16 	%rs135, %rs134, %rs131;
	setp.gt.u16 	%p36, %rs106, 3;
	add.s16 	%rs136, %rs105, -3;
	sub.s16 	%rs137, 3, %rs105;
	selp.b16 	%rs138, %rs136, %rs137, %p36;
	add.s16 	%rs139, %rs138, %rs135;
	setp.gt.u16 	%p37, %rs115, 1;
	add.s16 	%rs140, %rs114, -1;
	sub.s16 	%rs141, 1, %rs114;
	selp.b16 	%rs142, %rs140, %rs141, %p37;
	add.s16 	%rs143, %rs142, %rs139;
	ld.local.v2.b32 	{%r49, %r50}, [%rd28+8];
	bfe.u32 	%r51, %r50, 0, 8;
	cvt.u16.u32 	%rs144, %r51;
	bfe.u32 	%r52, %r49, 0, 8;
	cvt.u16.u32 	%rs145, %r52;
	bfe.u32 	%r53, %r50, 24, 8;
	cvt.u16.u32 	%rs146, %r53;
	bfe.u32 	%r54, %r50, 16, 8;
	cvt.u16.u32 	%rs147, %r54;
	bfe.u32 	%r55, %r50, 8, 8;
	cvt.u16.u32 	%rs148, %r55;
	bfe.u32 	%r56, %r49, 24, 8;
	cvt.u16.u32 	%rs149, %r56;
	bfe.u32 	%r57, %r49, 16, 8;
	cvt.u16.u32 	%rs150, %r57;
	bfe.u32 	%r58, %r49, 8, 8;
	cvt.u16.u32 	%rs151, %r58;
	and.b16  	%rs152, %rs151, 255;
	and.b16  	%rs153, %rs150, 255;
	and.b16  	%rs154, %rs149, 255;
	and.b16  	%rs155, %rs148, 255;
	and.b16  	%rs156, %rs147, 255;
	and.b16  	%rs157, %rs146, 255;
	add.s16 	%rs158, %rs145, %rs143;
	ld.local.v2.b32 	{%r59, %r60}, [%rd30+8];
	bfe.u32 	%r61, %r60, 24, 8;
	cvt.u16.u32 	%rs159, %r61;
	bfe.u32 	%r62, %r60, 16, 8;
	cvt.u16.u32 	%rs160, %r62;
	bfe.u32 	%r63, %r60, 8, 8;
	cvt.u16.u32 	%rs161, %r63;
	bfe.u32 	%r64, %r60, 0, 8;
	cvt.u16.u32 	%rs162, %r64;
	bfe.u32 	%r65, %r59, 24, 8;
	cvt.u16.u32 	%rs163, %r65;
	bfe.u32 	%r66, %r59, 16, 8;
	cvt.u16.u32 	%rs164, %r66;
	bfe.u32 	%r67, %r59, 8, 8;
	cvt.u16.u32 	%rs165, %r67;
	bfe.u32 	%r68, %r59, 0, 8;
	cvt.u16.u32 	%rs166, %r68;
	and.b16  	%rs167, %rs166, 255;
	and.b16  	%rs168, %rs165, 255;
	and.b16  	%rs169, %rs164, 255;
	and.b16  	%rs170, %rs163, 255;
	and.b16  	%rs171, %rs162, 255;
	and.b16  	%rs172, %rs161, 255;
	and.b16  	%rs173, %rs160, 255;
	and.b16  	%rs174, %rs159, 255;
	setp.gt.u16 	%p38, %rs167, 2;
	add.s16 	%rs175, %rs166, -2;
	sub.s16 	%rs176, 2, %rs166;
	selp.b16 	%rs177, %rs175, %rs176, %p38;
	add.s16 	%rs178, %rs177, %rs158;
	setp.gt.u16 	%p39, %rs152, 1;
	add.s16 	%rs179, %rs151, -1;
	sub.s16 	%rs180, 1, %rs151;
	selp.b16 	%rs181, %rs179, %rs180, %p39;
	add.s16 	%rs182, %rs181, %rs178;
	setp.gt.u16 	%p40, %rs168, 2;
	add.s16 	%rs183, %rs165, -2;
	sub.s16 	%rs184, 2, %rs165;
	selp.b16 	%rs185, %rs183, %rs184, %p40;
	add.s16 	%rs186, %rs185, %rs182;
	setp.gt.u16 	%p41, %rs153, 2;
	add.s16 	%rs187, %rs150, -2;
	sub.s16 	%rs188, 2, %rs150;
	selp.b16 	%rs189, %rs187, %rs188, %p41;
	add.s16 	%rs190, %rs189, %rs186;
	setp.gt.u16 	%p42, %rs169, 2;
	add.s16 	%rs191, %rs164, -2;
	sub.s16 	%rs192, 2, %rs164;
	selp.b16 	%rs193, %rs191, %rs192, %p42;
	add.s16 	%rs194, %rs193, %rs190;
	setp.gt.u16 	%p43, %rs154, 3;
	add.s16 	%rs195, %rs149, -3;
	sub.s16 	%rs196, 3, %rs149;
	selp.b16 	%rs197, %rs195, %rs196, %p43;
	add.s16 	%rs198, %rs197, %rs194;
	setp.gt.u16 	%p44, %rs170, 2;
	add.s16 	%rs199, %rs163, -2;
	sub.s16 	%rs200, 2, %rs163;
	selp.b16 	%rs201, %rs199, %rs200, %p44;
	add.s16 	%rs202, %rs201, %rs198;
	add.s16 	%rs203, %rs144, %rs202;
	setp.gt.u16 	%p45, %rs171, 3;
	add.s16 	%rs204, %rs162, -3;
	sub.s16 	%rs205, 3, %rs162;
	selp.b16 	%rs206, %rs204, %rs205, %p45;
	add.s16 	%rs207, %rs206, %rs203;
	setp.gt.u16 	%p46, %rs155, 1;
	add.s16 	%rs208, %rs148, -1;
	sub.s16 	%rs209, 1, %rs148;
	selp.b16 	%rs210, %rs208, %rs209, %p46;
	add.s16 	%rs211, %rs210, %rs207;
	setp.gt.u16 	%p47, %rs172, 3;
	add.s16 	%rs212, %rs161, -3;
	sub.s16 	%rs213, 3, %rs161;
	selp.b16 	%rs214, %rs212, %rs213, %p47;
	add.s16 	%rs215, %rs214, %rs211;
	setp.gt.u16 	%p48, %rs156, 2;
	add.s16 	%rs216, %rs147, -2;
	sub.s16 	%rs217, 2, %rs147;
	selp.b16 	%rs218, %rs216, %rs217, %p48;
	add.s16 	%rs219, %rs218, %rs215;
	setp.gt.u16 	%p49, %rs173, 3;
	add.s16 	%rs220, %rs160, -3;
	sub.s16 	%rs221, 3, %rs160;
	selp.b16 	%rs222, %rs220, %rs221, %p49;
	add.s16 	%rs223, %rs222, %rs219;
	setp.gt.u16 	%p50, %rs157, 3;
	add.s16 	%rs224, %rs146, -3;
	sub.s16 	%rs225, 3, %rs146;
	selp.b16 	%rs226, %rs224, %rs225, %p50;
	add.s16 	%rs227, %rs226, %rs223;
	setp.gt.u16 	%p51, %rs174, 3;
	add.s16 	%rs228, %rs159, -3;
	sub.s16 	%rs229, 3, %rs159;
	selp.b16 	%rs230, %rs228, %rs229, %p51;
	add.s16 	%rs263, %rs230, %rs227;
	and.b16  	%rs231, %rs263, 255;
	st.shared.u8 	[%r38+17], %rs263;
	setp.eq.s16 	%p52, %rs231, 0;
	@%p52 bra 	$L__BB0_47;
	cvt.u32.u16 	%r69, %rs263;
	and.b32  	%r119, %r69, 255;
	add.s32 	%r7, %r3, 1;
	mov.b16 	%rs268, 0;
$L__BB0_36:
	mov.b16 	%rs270, 0;
$L__BB0_37:
	and.b16  	%rs234, %rs268, 255;
	setp.eq.s16 	%p53, %rs234, 0;
	cvt.u32.u16 	%r72, %rs268;
	and.b32  	%r120, %r72, 255;
	add.s32 	%r11, %r7, %r120;
	@%p53 bra 	$L__BB0_39;
	ld.shared.u8 	%rs235, [%r11+-1];
	sub.s16 	%rs236, 3, %rs270;
	and.b16  	%rs237, %rs236, 255;
	setp.eq.s16 	%p54, %rs235, %rs237;
	@%p54 bra 	$L__BB0_42;
$L__BB0_39:
	ld.shared.u8 	%rs238, [%r5];
	cvt.u32.u16 	%r12, %rs238;
	mul.wide.u16 	%r73, %rs238, 4;
	mov.u32 	%r74, movable_table;
	add.s32 	%r75, %r74, %r73;
	cvt.u32.u16 	%r76, %rs270;
	and.b32  	%r13, %r76, 255;
	add.s32 	%r77, %r75, %r13;
	ld.shared.u8 	%rs239, [%r77];
	setp.eq.s16 	%p55, %rs239, 0;
	@%p55 bra 	$L__BB0_42;
	mul.wide.u32 	%rd63, %r13, 4;
	mov.u64 	%rd64, pos_diff_table;
	add.s64 	%rd65, %rd64, %rd63;
	ld.const.u32 	%r80, [%rd65];
	add.s32 	%r14, %r80, %r12;
	add.s32 	%r81, %r38, %r14;
	ld.shared.u8 	%rs24, [%r81];
	cvt.u32.u16 	%r82, %rs263;
	and.b32  	%r83, %r82, 255;
	mul.wide.u16 	%r84, %rs24, 64;
	mov.u32 	%r85, h_diff_table;
	add.s32 	%r86, %r85, %r84;
	shl.b32 	%r87, %r14, 2;
	add.s32 	%r88, %r86, %r87;
	add.s32 	%r89, %r88, %r13;
	ld.shared.s8 	%r90, [%r89];
	add.s32 	%r15, %r90, %r83;
	add.s32 	%r91, %r120, %r15;
	add.s32 	%r92, %r91, 1;
	setp.gt.u32 	%p56, %r92, %r119;
	@%p56 bra 	$L__BB0_42;
	st.shared.u8 	[%r5+1], %r15;
	add.s32 	%r93, %r38, %r12;
	st.shared.u8 	[%r93], %rs24;
	st.shared.u8 	[%r5], %r14;
	st.shared.u8 	[%r11], %rs270;
	add.s16 	%rs268, %rs268, 1;
	st.shared.u8 	[%r3], %rs268;
	mov.b16 	%rs270, 0;
	bra.uni 	$L__BB0_45;
$L__BB0_42:
	add.s16 	%rs270, %rs270, 1;
	and.b16  	%rs241, %rs270, 255;
	setp.ne.s16 	%p57, %rs241, 4;
	@%p57 bra 	$L__BB0_45;
$L__BB0_43:
	setp.eq.s32 	%p58, %r120, 0;
	@%p58 bra 	$L__BB0_46;
	cvt.u16.u32 	%rs242, %r120;
	add.s16 	%rs268, %rs242, -1;
	st.shared.u8 	[%r3], %rs268;
	cvt.u32.u16 	%r94, %rs268;
	and.b32  	%r95, %r94, 255;
	add.s32 	%r96, %r7, %r95;
	ld.shared.u8 	%rs243, [%r96];
	sub.s16 	%rs244, 3, %rs243;
	ld.shared.u8 	%r97, [%r5];
	cvt.u32.u16 	%r98, %rs244;
	and.b32  	%r99, %r98, 255;
	mul.wide.u32 	%rd66, %r99, 4;
	mov.u64 	%rd67, pos_diff_table;
	add.s64 	%rd68, %rd67, %rd66;
	ld.const.u32 	%r100, [%rd68];
	add.s32 	%r101, %r100, %r97;
	add.s32 	%r102, %r38, %r101;
	ld.shared.u8 	%rs245, [%r102];
	mul.wide.u16 	%r103, %rs245, 64;
	mov.u32 	%r104, h_diff_table;
	add.s32 	%r105, %r104, %r103;
	shl.b32 	%r106, %r101, 2;
	add.s32 	%r107, %r105, %r106;
	add.s32 	%r108, %r107, %r99;
	ld.shared.u8 	%rs246, [%r108];
	ld.shared.u8 	%rs247, [%r5+1];
	add.s16 	%rs248, %rs247, %rs246;
	st.shared.u8 	[%r5+1], %rs248;
	add.s32 	%r109, %r38, %r97;
	st.shared.u8 	[%r109], %rs245;
	st.shared.u8 	[%r5], %r101;
	add.s16 	%rs270, %rs243, 1;
	and.b16  	%rs249, %rs270, 255;
	setp.eq.s16 	%p59, %rs249, 4;
	add.s32 	%r120, %r120, -1;
	@%p59 bra 	$L__BB0_43;
$L__BB0_45:
	ld.shared.u8 	%rs263, [%r5+1];
	setp.eq.s16 	%p60, %rs263, 0;
	@%p60 bra 	$L__BB0_47;
	bra.uni 	$L__BB0_37;
$L__BB0_46:
	add.s32 	%r119, %r119, 2;
	ld.shared.u8 	%rs263, [%r5+1];
	setp.ne.s16 	%p61, %rs263, 0;
	@%p61 bra 	$L__BB0_36;
$L__BB0_47:
	ld.param.u64 	%rd71, [_Z11idas_kernelPhS__param_1];
	cvta.to.global.u64 	%rd2, %rd71;
	st.global.u8 	[%rd2], %rs268;
	and.b16  	%rs250, %rs268, 255;
	setp.eq.s16 	%p62, %rs250, 0;
	@%p62 bra 	$L__BB0_55;
	and.b16  	%rs36, %rs268, 3;
	setp.lt.u16 	%p63, %rs250, 4;
	mov.b32 	%r122, 0;
	@%p63 bra 	$L__BB0_52;
	and.b16  	%rs37, %rs268, 252;
	add.s64 	%rd72, %rd2, 4;
	mov.b16 	%rs272, 0;
	mov.b32 	%r121, 2;
$L__BB0_50:
	add.s32 	%r112, %r3, %r121;
	ld.shared.u8 	%rs253, [%r112+-1];
	st.global.u8 	[%rd72+-3], %rs253;
	ld.shared.u8 	%rs254, [%r112];
	st.global.u8 	[%rd72+-2], %rs254;
	ld.shared.u8 	%rs255, [%r112+1];
	st.global.u8 	[%rd72+-1], %rs255;
	ld.shared.u8 	%rs256, [%r112+2];
	st.global.u8 	[%rd72], %rs256;
	add.s16 	%rs272, %rs272, 4;
	and.b16  	%rs257, %rs272, 255;
	setp.ne.s16 	%p64, %rs257, %rs37;
	add.s32 	%r121, %r121, 4;
	add.s64 	%rd72, %rd72, 4;
	@%p64 bra 	$L__BB0_50;
	add.s32 	%r122, %r121, -2;
$L__BB0_52:
	setp.eq.s16 	%p65, %rs36, 0;
	@%p65 bra 	$L__BB0_55;
	cvt.u64.u32 	%rd69, %r122;
	add.s64 	%rd70, %rd69, %rd2;
	add.s64 	%rd73, %rd70, 1;
	shl.b32 	%r114, %r36, 8;
	add.s32 	%r115, %r122, %r114;
	mov.u32 	%r116, stack;
	add.s32 	%r117, %r115, %r116;
	add.s32 	%r123, %r117, 1;
	mov.b16 	%rs273, 0;
$L__BB0_54:
	.pragma "nounroll";
	ld.shared.u8 	%rs259, [%r123];
	st.global.u8 	[%rd73], %rs259;
	add.s16 	%rs273, %rs273, 1;
	and.b16  	%rs260, %rs273, 255;
	setp.ne.s16 	%p66, %rs260, %rs36;
	add.s64 	%rd73, %rd73, 1;
	add.s32 	%r123, %r123, 1;
	@%p66 bra 	$L__BB0_54;
$L__BB0_55:
	ret;

}


// ===== COMPILED SASS (sm_100) =====

	.target	sm_100

	.elftype	@"ET_EXEC"


//--------------------- .note.nv.tkinfo           --------------------------
	.section	.note.nv.tkinfo,"",@"SHT_NOTE"
	.sectionflags	@"SHF_NOTE_NV_TKINFO"
	.tkinfo
        /*0018*/ 	.word	0x00000002
        /*0030*/ 	.string	""
        /*0030*/ 	.string	"ptxas"
        /*0030*/ 	.string	"Cuda compilation tools, release 13.0, V13.0.88"
        /*0030*/ 	.string	"Build cuda_13.0.r13.0/compiler.36424714_0"
        /*0030*/ 	.string	"-arch sm_100 -m 64 "



//--------------------- .note.nv.cuinfo           --------------------------
	.section	.note.nv.cuinfo,"",@"SHT_NOTE"
	.sectionflags	@"SHF_NOTE_NV_CUINFO"
        /*0018*/ 	.short	0x0002
        /*001a*/ 	.short	0x0064
        /*001c*/ 	.short	0x0082
	.zero		2


//--------------------- .nv.info                  --------------------------
	.section	.nv.info,"",@"SHT_CUDA_INFO"
	.align	4


	//----- nvinfo : EIATTR_REGCOUNT
	.align		4
        /*0000*/ 	.byte	0x04, 0x2f
        /*0002*/ 	.short	(.L_2 - .L_1)
	.align		4
.L_1:
        /*0004*/ 	.word	index@(_Z11idas_kernelPhS_)
        /*0008*/ 	.word	0x00000020


	//----- nvinfo : EIATTR_FRAME_SIZE
	.align		4
.L_2:
        /*000c*/ 	.byte	0x04, 0x11
        /*000e*/ 	.short	(.L_4 - .L_3)
	.align		4
.L_3:
        /*0010*/ 	.word	index@(_Z11idas_kernelPhS_)
        /*0014*/ 	.word	0x00000020


	//----- nvinfo : EIATTR_MIN_STACK_SIZE
	.align		4
.L_4:
        /*0018*/ 	.byte	0x04, 0x12
        /*001a*/ 	.short	(.L_6 - .L_5)
	.align		4
.L_5:
        /*001c*/ 	.word	index@(_Z11idas_kernelPhS_)
        /*0020*/ 	.word	0x00000020
.L_6:


//--------------------- .nv.compat                --------------------------
	.section	.nv.compat,"",@"SHT_CUDA_COMPAT_INFO"
	.align	4
        /*0000*/ 	.byte	0x02, 0x09, 0x00, 0x00, 0x02, 0x02, 0x01, 0x00, 0x02, 0x05, 0x05, 0x00, 0x03, 0x07, 0x01, 0x01
        /*0010*/ 	.byte	0x02, 0x03, 0x00, 0x00, 0x02, 0x06, 0x01, 0x00, 0x04, 0x0b, 0x08, 0x00, 0x09, 0x00, 0x00, 0x00
        /*0020*/ 	.byte	0x00, 0x00, 0x00, 0x00


//--------------------- .nv.info._Z11idas_kernelPhS_ --------------------------
	.section	.nv.info._Z11idas_kernelPhS_,"",@"SHT_CUDA_INFO"
	.sectionflags	@""
	.align	4


	//----- nvinfo : EIATTR_CUDA_API_VERSION
	.align		4
        /*0000*/ 	.byte	0x04, 0x37
        /*0002*/ 	.short	(.L_8 - .L_7)
.L_7:
        /*0004*/ 	.word	0x00000082


	//----- nvinfo : EIATTR_KPARAM_INFO
	.align		4
.L_8:
        /*0008*/ 	.byte	0x04, 0x17
        /*000a*/ 	.short	(.L_10 - .L_9)
.L_9:
        /*000c*/ 	.word	0x00000000
        /*0010*/ 	.short	0x0001
        /*0012*/ 	.short	0x0008
        /*0014*/ 	.byte	0x00, 0xf5, 0x21, 0x00


	//----- nvinfo : EIATTR_KPARAM_INFO
	.align		4
.L_10:
        /*0018*/ 	.byte	0x04, 0x17
        /*001a*/ 	.short	(.L_12 - .L_11)
.L_11:
        /*001c*/ 	.word	0x00000000
        /*0020*/ 	.short	0x0000
        /*0022*/ 	.short	0x0000
        /*0024*/ 	.byte	0x00, 0xf5, 0x21, 0x00


	//----- nvinfo : EIATTR_SPARSE_MMA_MASK
	.align		4
.L_12:
        /*0028*/ 	.byte	0x03, 0x50
        /*002a*/ 	.short	0x0000


	//----- nvinfo : EIATTR_MAXREG_COUNT
	.align		4
        /*002c*/ 	.byte	0x03, 0x1b
        /*002e*/ 	.short	0x00ff


	//----- nvinfo : EIATTR_MERCURY_ISA_VERSION
	.align		4
        /*0030*/ 	.byte	0x03, 0x5f
        /*0032*/ 	.short	0x0101


	//----- nvinfo : EIATTR_VRC_CTA_INIT_COUNT
	.align		4
        /*0034*/ 	.byte	0x02, 0x4a
	.zero		1
	.zero		1


	//----- nvinfo : EIATTR_EXIT_INSTR_OFFSETS
	.align		4
        /*0038*/ 	.byte	0x04, 0x1c
        /*003a*/ 	.short	(.L_14 - .L_13)


	//   ....[0]....
.L_13:
        /*003c*/ 	.word	0x000024d0


	//   ....[1]....
        /*0040*/ 	.word	0x00002720


	//   ....[2]....
        /*0044*/ 	.word	0x00002870


	//----- nvinfo : EIATTR_CRS_STACK_SIZE
	.align		4
.L_14:
        /*0048*/ 	.byte	0x04, 0x1e
        /*004a*/ 	.short	(.L_16 - .L_15)
.L_15:
        /*004c*/ 	.word	0x00000000


	//----- nvinfo : EIATTR_CBANK_PARAM_SIZE
	.align		4
.L_16:
        /*0050*/ 	.byte	0x03, 0x19
        /*0052*/ 	.short	0x0010


	//----- nvinfo : EIATTR_PARAM_CBANK
	.align		4
        /*0054*/ 	.byte	0x04, 0x0a
        /*0056*/ 	.short	(.L_18 - .L_17)
	.align		4
.L_17:
        /*0058*/ 	.word	index@(.nv.constant0._Z11idas_kernelPhS_)
        /*005c*/ 	.short	0x0380
        /*005e*/ 	.short	0x0010


	//----- nvinfo : EIATTR_SW_WAR
	.align		4
.L_18:
        /*0060*/ 	.byte	0x04, 0x36
        /*0062*/ 	.short	(.L_20 - .L_19)
.L_19:
        /*0064*/ 	.word	0x00000008
.L_20:


//--------------------- .nv.callgraph             --------------------------
	.section	.nv.callgraph,"",@"SHT_CUDA_CALLGRAPH"
	.align	4
	.sectionentsize	8
	.align		4
        /*0000*/ 	.word	0x00000000
	.align		4
        /*0004*/ 	.word	0xffffffff
	.align		4
        /*0008*/ 	.word	0x00000000
	.align		4
        /*000c*/ 	.word	0xfffffffe
	.align		4
        /*0010*/ 	.word	0x00000000
	.align		4
        /*0014*/ 	.word	0xfffffffd
	.align		4
        /*0018*/ 	.word	0x00000000
	.align		4
        /*001c*/ 	.word	0xfffffffc


//--------------------- .nv.constant3             --------------------------
	.section	.nv.constant3,"a",@progbits
	.align	4
.nv.constant3:
	.type		pos_diff_table,@object
	.size		pos_diff_table,(.L_0 - pos_diff_table)
pos_diff_table:
        /*0000*/ 	.byte	0xfc, 0xff, 0xff, 0xff, 0x01, 0x00, 0x00, 0x00, 0xff, 0xff, 0xff, 0xff, 0x04, 0x00, 0x00, 0x00
.L_0:


//--------------------- .text._Z11idas_kernelPhS_ --------------------------
	.section	.text._Z11idas_kernelPhS_,"ax",@progbits
	.align	128
        .global         _Z11idas_kernelPhS_
        .type           _Z11idas_kernelPhS_,@function
        .size           _Z11idas_kernelPhS_,(.L_x_17 - _Z11idas_kernelPhS_)
        .other          _Z11idas_kernelPhS_,@"STO_CUDA_ENTRY STV_DEFAULT"
_Z11idas_kernelPhS_:
.text._Z11idas_kernelPhS_:
[----:B------:R-:W0:Y:S01]  /*0000*/  LDC R1, c[0x0][0x37c] ;  /* 0x0000df00ff017b82 */ /* 0x000e220000000800 */
[----:B------:R-:W1:Y:S01]  /*0010*/  S2R R5, SR_CgaCtaId ;  /* 0x0000000000057919 */ /* 0x000e620000008800 */
[----:B------:R-:W-:Y:S01]  /*0020*/  MOV R7, 0x400 ;  /* 0x0000040000077802 */ /* 0x000fe20000000f00 */
[----:B0-----:R-:W-:Y:S01]  /*0030*/  VIADD R1, R1, 0xffffffe0 ;  /* 0xffffffe001017836 */ /* 0x001fe20000000000 */
[----:B------:R-:W0:Y:S01]  /*0040*/  LDCU.64 UR6, c[0x0][0x358] ;  /* 0x00006b00ff0677ac */ /* 0x000e220008000a00 */
[----:B------:R-:W-:Y:S02]  /*0050*/  IMAD.MOV.U32 R3, RZ, RZ, RZ ;  /* 0x000000ffff037224 */ /* 0x000fe400078e00ff */
[----:B------:R-:W-:-:S05]  /*0060*/  VIADD R0, R7, 0x112 ;  /* 0x0000011207007836 */ /* 0x000fca0000000000 */
[----:B-1----:R-:W-:-:S07]  /*0070*/  LEA R0, R5, R0, 0x18 ;  /* 0x0000000005007211 */ /* 0x002fce00078ec0ff */
.L_x_0:
[----:B------:R-:W-:Y:S01]  /*0080*/  IMAD.MOV.U32 R4, RZ, RZ, 0x1 ;  /* 0x00000001ff047424 */ /* 0x000fe200078e00ff */
[C---:B------:R-:W-:Y:S01]  /*0090*/  ISETP.GE.U32.AND P4, PT, R3.reuse, 0x4, PT ;  /* 0x000000040300780c */ /* 0x040fe20003f86070 */
[C---:B--2---:R-:W-:Y:S01]  /*00a0*/  IMAD R2, R3.reuse, 0x40, R0 ;  /* 0x0000004003027824 */ /* 0x044fe200078e0200 */
[C---:B------:R-:W-:Y:S01]  /*00b0*/  LOP3.LUT P3, R6, R3.reuse, 0x3, RZ, 0xc0, !PT ;  /* 0x0000000303067812 */ /* 0x040fe2000786c0ff */
[----:B------:R-:W-:Y:S01]  /*00c0*/  IMAD.MOV.U32 R29, RZ, RZ, 0x1 ;  /* 0x00000001ff1d7424 */ /* 0x000fe200078e00ff */
[C---:B------:R-:W-:Y:S02]  /*00d0*/  SEL R9, R4.reuse, 0xffff, !P4 ;  /* 0x0000ffff04097807 */ /* 0x040fe40006000000 */
[C---:B------:R-:W-:Y:S02]  /*00e0*/  SEL R15, R4.reuse, 0xffff, P4 ;  /* 0x0000ffff040f7807 */ /* 0x040fe40002000000 */
[----:B------:R-:W-:Y:S01]  /*00f0*/  SEL R11, R4, 0xffff, !P3 ;  /* 0x0000ffff040b7807 */ /* 0x000fe20005800000 */
[----:B------:R-:W-:Y:S01]  /*0100*/  STS.U8 [R2], R9 ;  /* 0x0000000902007388 */ /* 0x000fe20000000000 */
[----:B------:R-:W-:-:S02]  /*0110*/  ISETP.GT.U32.AND P4, PT, R3, 0x7, PT ;  /* 0x000000070300780c */ /* 0x000fc40003f84070 */
[----:B------:R-:W-:Y:S01]  /*0120*/  SEL R13, R4, 0xffff, P3 ;  /* 0x0000ffff040d7807 */ /* 0x000fe20001800000 */
[----:B------:R-:W-:Y:S01]  /*0130*/  STS.U8 [R2+0x4], R9 ;  /* 0x0000040902007388 */ /* 0x000fe20000000000 */
[----:B------:R-:W-:Y:S02]  /*0140*/  ISETP.GE.U32.AND P3, PT, R3, 0x8, PT ;  /* 0x000000080300780c */ /* 0x000fe40003f66070 */
[C---:B------:R-:W-:Y:S01]  /*0150*/  ISETP.GT.U32.AND P2, PT, R6.reuse, 0x1, PT ;  /* 0x000000010600780c */ /* 0x040fe20003f44070 */
[----:B------:R-:W-:Y:S01]  /*0160*/  STS.U8 [R2+0x8], R9 ;  /* 0x0000080902007388 */ /* 0x000fe20000000000 */
[C---:B------:R-:W-:Y:S02]  /*0170*/  ISETP.GE.U32.AND P1, PT, R6.reuse, 0x2, PT ;  /* 0x000000020600780c */ /* 0x040fe40003f26070 */
[----:B------:R-:W-:Y:S01]  /*0180*/  ISETP.NE.AND P0, PT, R6, 0x3, PT ;  /* 0x000000030600780c */ /* 0x000fe20003f05270 */
[----:B------:R1:W-:Y:S04]  /*0190*/  STS.U8 [R2+0xc], R9 ;  /* 0x00000c0902007388 */ /* 0x0003e80000000000 */
[----:B------:R-:W-:Y:S04]  /*01a0*/  STS.U8 [R2+0x13], R15 ;  /* 0x0000130f02007388 */ /* 0x000fe80000000000 */
[----:B------:R-:W-:Y:S01]  /*01b0*/  STS.U8 [R2+0x17], R15 ;  /* 0x0000170f02007388 */ /* 0x000fe20000000000 */
[----:B-1----:R-:W-:-:S03]  /*01c0*/  SEL R9, R4, 0xffff, !P4 ;  /* 0x0000ffff04097807 */ /* 0x002fc60006000000 */
[----:B------:R-:W-:Y:S01]  /*01d0*/  STS.U8 [R2+0x1b], R15 ;  /* 0x00001b0f02007388 */ /* 0x000fe20000000000 */
[----:B------:R-:W-:-:S03]  /*01e0*/  ISETP.GT.U32.AND P4, PT, R3, 0xb, PT ;  /* 0x0000000b0300780c */ /* 0x000fc60003f84070 */
[----:B------:R1:W-:Y:S04]  /*01f0*/  STS.U8 [R2+0x1f], R15 ;  /* 0x00001f0f02007388 */ /* 0x0003e80000000000 */
[----:B------:R-:W-:Y:S04]  /*0200*/  STS.U8 [R2+0x2], R11 ;  /* 0x0000020b02007388 */ /* 0x000fe80000000000 */
[----:B------:R-:W-:Y:S01]  /*0210*/  STS.U8 [R2+0x12], R11 ;  /* 0x0000120b02007388 */ /* 0x000fe20000000000 */
[C---:B-1----:R-:W-:Y:S02]  /*0220*/  SEL R15, R4.reuse, 0xffff, P3 ;  /* 0x0000ffff040f7807 */ /* 0x042fe40001800000 */
[----:B------:R-:W-:Y:S01]  /*0230*/  ISETP.GT.U32.AND P3, PT, R3, 0xf, PT ;  /* 0x0000000f0300780c */ /* 0x000fe20003f64070 */
[----:B------:R-:W-:Y:S04]  /*0240*/  STS.U8 [R2+0x22], R11 ;  /* 0x0000220b02007388 */ /* 0x000fe80000000000 */
[----:B------:R1:W-:Y:S04]  /*0250*/  STS.U8 [R2+0x32], R11 ;  /* 0x0000320b02007388 */ /* 0x0003e80000000000 */
[----:B------:R-:W-:Y:S04]  /*0260*/  STS.U8 [R2+0x5], R13 ;  /* 0x0000050d02007388 */ /* 0x000fe80000000000 */
[----:B------:R-:W-:Y:S01]  /*0270*/  STS.U8 [R2+0x15], R13 ;  /* 0x0000150d02007388 */ /* 0x000fe20000000000 */
[----:B-1----:R-:W-:-:S03]  /*0280*/  SEL R11, R4, 0xffff, !P4 ;  /* 0x0000ffff040b7807 */ /* 0x002fc60006000000 */
[----:B------:R-:W-:Y:S01]  /*0290*/  STS.U8 [R2+0x25], R13 ;  /* 0x0000250d02007388 */ /* 0x000fe20000000000 */
[C---:B------:R-:W-:Y:S01]  /*02a0*/  ISETP.GE.U32.AND P4, PT, R3.reuse, 0xc, PT ;  /* 0x0000000c0300780c */ /* 0x040fe20003f86070 */
[----:B------:R-:W-:Y:S02]  /*02b0*/  VIADD R3, R3, 0x1 ;  /* 0x0000000103037836 */ /* 0x000fe40000000000 */
[----:B------:R1:W-:Y:S01]  /*02c0*/  STS.U8 [R2+0x35], R13 ;  /* 0x0000350d02007388 */ /* 0x0003e20000000000 */
[----:B------:R-:W-:-:S03]  /*02d0*/  SEL R17, R4, 0xffff, P4 ;  /* 0x0000ffff04117807 */ /* 0x000fc60002000000 */
[----:B------:R-:W-:Y:S04]  /*02e0*/  STS.U8 [R2+0x10], R9 ;  /* 0x0000100902007388 */ /* 0x000fe80000000000 */
[----:B------:R-:W-:Y:S01]  /*02f0*/  STS.U8 [R2+0x14], R9 ;  /* 0x0000140902007388 */ /* 0x000fe20000000000 */
[----:B-1----:R-:W-:-:S03]  /*0300*/  SEL R13, R4, 0xffff, !P3 ;  /* 0x0000ffff040d7807 */ /* 0x002fc60005800000 */
[----:B------:R-:W-:Y:S04]  /*0310*/  STS.U8 [R2+0x18], R9 ;  /* 0x0000180902007388 */ /* 0x000fe80000000000 */
[----:B------:R1:W-:Y:S04]  /*0320*/  STS.U8 [R2+0x1c], R9 ;  /* 0x00001c0902007388 */ /* 0x0003e80000000000 */
[----:B------:R-:W-:Y:S04]  /*0330*/  STS.U8 [R2+0x20], R11 ;  /* 0x0000200b02007388 */ /* 0x000fe80000000000 */
[----:B------:R-:W-:Y:S01]  /*0340*/  STS.U8 [R2+0x24], R11 ;  /* 0x0000240b02007388 */ /* 0x000fe20000000000 */
[----:B-1----:R-:W-:-:S03]  /*0350*/  SEL R9, R4, 0xffff, !P2 ;  /* 0x0000ffff04097807 */ /* 0x002fc60005000000 */
[----:B------:R-:W-:Y:S04]  /*0360*/  STS.U8 [R2+0x28], R11 ;  /* 0x0000280b02007388 */ /* 0x000fe80000000000 */
[----:B------:R1:W-:Y:S04]  /*0370*/  STS.U8 [R2+0x2c], R11 ;  /* 0x00002c0b02007388 */ /* 0x0003e80000000000 */
[----:B------:R-:W-:Y:S04]  /*0380*/  STS.U8 [R2+0x30], R13 ;  /* 0x0000300d02007388 */ /* 0x000fe80000000000 */
[----:B------:R-:W-:Y:S01]  /*0390*/  STS.U8 [R2+0x34], R13 ;  /* 0x0000340d02007388 */ /* 0x000fe20000000000 */
[----:B-1----:R-:W-:-:S03]  /*03a0*/  SEL R11, R4, 0xffff, P1 ;  /* 0x0000ffff040b7807 */ /* 0x002fc60000800000 */
[----:B------:R-:W-:Y:S04]  /*03b0*/  STS.U8 [R2+0x38], R13 ;  /* 0x0000380d02007388 */ /* 0x000fe80000000000 */
[----:B------:R1:W-:Y:S04]  /*03c0*/  STS.U8 [R2+0x3c], R13 ;  /* 0x00003c0d02007388 */ /* 0x0003e80000000000 */
[----:B------:R-:W-:Y:S04]  /*03d0*/  STS.U8 [R2+0x6], R9 ;  /* 0x0000060902007388 */ /* 0x000fe80000000000 */
[----:B------:R-:W-:Y:S01]  /*03e0*/  STS.U8 [R2+0x16], R9 ;  /* 0x0000160902007388 */ /* 0x000fe20000000000 */
[----:B-1----:R-:W-:-:S03]  /*03f0*/  SEL R13, R4, 0xffff, P0 ;  /* 0x0000ffff040d7807 */ /* 0x002fc60000000000 */
[----:B------:R-:W-:Y:S04]  /*0400*/  STS.U8 [R2+0x26], R9 ;  /* 0x0000260902007388 */ /* 0x000fe80000000000 */
[----:B------:R1:W-:Y:S04]  /*0410*/  STS.U8 [R2+0x36], R9 ;  /* 0x0000360902007388 */ /* 0x0003e80000000000 */
[----:B------:R2:W-:Y:S04]  /*0420*/  STS.U8 [R2+0x23], R15 ;  /* 0x0000230f02007388 */ /* 0x0005e80000000000 */
[----:B------:R2:W-:Y:S01]  /*0430*/  STS.U8 [R2+0x27], R15 ;  /* 0x0000270f02007388 */ /* 0x0005e20000000000 */
[----:B-1----:R-:W-:-:S03]  /*0440*/  SEL R9, R4, 0xffff, !P0 ;  /* 0x0000ffff04097807 */ /* 0x002fc60004000000 */
[----:B------:R2:W-:Y:S01]  /*0450*/  STS.U8 [R2+0x2b], R15 ;  /* 0x00002b0f02007388 */ /* 0x0005e20000000000 */
[----:B------:R-:W-:-:S03]  /*0460*/  ISETP.NE.AND P0, PT, R3, 0x10, PT ;  /* 0x000000100300780c */ /* 0x000fc60003f05270 */
[----:B------:R2:W-:Y:S04]  /*0470*/  STS.U8 [R2+0x2f], R15 ;  /* 0x00002f0f02007388 */ /* 0x0005e80000000000 */
        /* <DEDUP_REMOVED lines=27> */
[----:B------:R2:W-:Y:S01]  /*0630*/  STS.U8 [R2+0x3d], R9 ;  /* 0x00003d0902007388 */ /* 0x0005e20000000000 */
[----:B------:R-:W-:Y:S05]  /*0640*/  @P0 BRA `(.L_x_0) ;  /* 0xfffffff8008c0947 */ /* 0x000fea000383ffff */
[----:B--2---:R-:W0:Y:S02]  /*0650*/  LDC.64 R2, c[0x0][0x380] ;  /* 0x0000e000ff027b82 */ /* 0x004e240000000a00 */
[----:B0-----:R-:W2:Y:S04]  /*0660*/  LDG.E.U8 R27, desc[UR6][R2.64] ;  /* 0x00000006021b7981 */ /* 0x001ea8000c1e1100 */
[----:B------:R-:W3:Y:S04]  /*0670*/  LDG.E.U8 R4, desc[UR6][R2.64+0x1] ;  /* 0x0000010602047981 */ /* 0x000ee8000c1e1100 */
[----:B------:R-:W4:Y:S04]  /*0680*/  LDG.E.U8 R26, desc[UR6][R2.64+0x2] ;  /* 0x00000206021a7981 */ /* 0x000f28000c1e1100 */
[----:B------:R-:W5:Y:S04]  /*0690*/  LDG.E.U8 R28, desc[UR6][R2.64+0x3] ;  /* 0x00000306021c7981 */ /* 0x000f68000c1e1100 */
        /* <DEDUP_REMOVED lines=11> */
[----:B------:R0:W5:Y:S01]  /*0750*/  LDG.E.U8 R9, desc[UR6][R2.64+0xf] ;  /* 0x00000f0602097981 */ /* 0x000162000c1e1100 */
[----:B------:R-:W-:-:S02]  /*0760*/  VIADD R19, R7, 0x100 ;  /* 0x0000010007137836 */ /* 0x000fc40000000000 */
[----:B------:R-:W-:-:S03]  /*0770*/  IMAD.MOV.U32 R21, RZ, RZ, 0x3 ;  /* 0x00000003ff157424 */ /* 0x000fc600078e00ff */
[C---:B------:R-:W-:Y:S02]  /*0780*/  LEA R19, R5.reuse, R19, 0x18 ;  /* 0x0000001305137211 */ /* 0x040fe400078ec0ff */
[----:B0-----:R-:W-:Y:S01]  /*0790*/  LEA R2, R5, R7, 0x18 ;  /* 0x0000000705027211 */ /* 0x001fe200078ec0ff */
[----:B------:R-:W-:-:S04]  /*07a0*/  IMAD.MOV.U32 R5, RZ, RZ, 0x2 ;  /* 0x00000002ff057424 */ /* 0x000fc800078e00ff */
[----:B------:R-:W-:Y:S04]  /*07b0*/  STS.U8 [R2+0x512], RZ ;  /* 0x000512ff02007388 */ /* 0x000fe80000000000 */
[----:B------:R-:W-:Y:S04]  /*07c0*/  STS.U8 [R2+0x513], R29 ;  /* 0x0005131d02007388 */ /* 0x000fe80000000000 */
[----:B------:R-:W-:Y:S04]  /*07d0*/  STS.U8 [R2+0x514], RZ ;  /* 0x000514ff02007388 */ /* 0x000fe80000000000 */
[----:B------:R-:W-:Y:S04]  /*07e0*/  STS.U8 [R2+0x515], R29 ;  /* 0x0005151d02007388 */ /* 0x000fe80000000000 */
[----:B------:R-:W-:Y:S04]  /*07f0*/  STS.U8 [R2+0x516], RZ ;  /* 0x000516ff02007388 */ /* 0x000fe80000000000 */
[----:B------:R-:W-:Y:S04]  /*0800*/  STS.U8 [R2+0x517], R29 ;  /* 0x0005171d02007388 */ /* 0x000fe80000000000 */
[----:B------:R-:W-:Y:S04]  /*0810*/  STS.U8 [R2+0x518], R29 ;  /* 0x0005181d02007388 */ /* 0x000fe80000000000 */
[----:B------:R-:W-:Y:S04]  /*0820*/  STS.U8 [R2+0x519], R29 ;  /* 0x0005191d02007388 */ /* 0x000fe80000000000 */
[----:B------:R-:W-:Y:S04]  /*0830*/  STS.U8 [R2+0x51a], RZ ;  /* 0x00051aff02007388 */ /* 0x000fe80000000000 */
[----:B------:R-:W-:Y:S04]  /*0840*/  STS.U8 [R2+0x51b], R29 ;  /* 0x00051b1d02007388 */ /* 0x000fe80000000000 */
[----:B------:R-:W-:Y:S04]  /*0850*/  STS.U8 [R2+0x51c], R29 ;  /* 0x00051c1d02007388 */ /* 0x000fe80000000000 */
[----:B------:R-:W-:Y:S04]  /*0860*/  STS.U8 [R2+0x51d], R29 ;  /* 0x00051d1d02007388 */ /* 0x000fe80000000000 */
[----:B------:R-:W-:Y:S04]  /*0870*/  STS.U8 [R2+0x51e], RZ ;  /* 0x00051eff02007388 */ /* 0x000fe80000000000 */
[----:B------:R-:W-:Y:S04]  /*0880*/  STS.U8 [R2+0x51f], RZ ;  /* 0x00051fff02007388 */ /* 0x000fe80000000000 */
[----:B------:R-:W-:Y:S04]  /*0890*/  STS.U8 [R2+0x520], R29 ;  /* 0x0005201d02007388 */ /* 0x000fe80000000000 */
[----:B------:R-:W-:Y:S04]  /*08a0*/  STS.U8 [R2+0x521], R29 ;  /* 0x0005211d02007388 */ /* 0x000fe80000000000 */
[----:B------:R-:W-:Y:S04]  /*08b0*/  STS.U8 [R2+0x522], R29 ;  /* 0x0005221d02007388 */ /* 0x000fe80000000000 */
[----:B------:R-:W-:Y:S04]  /*08c0*/  STS.U8 [R2+0x523], R29 ;  /* 0x0005231d02007388 */ /* 0x000fe80000000000 */
[----:B------:R-:W-:Y:S04]  /*08d0*/  STS.U8 [R2+0x524], RZ ;  /* 0x000524ff02007388 */ /* 0x000fe80000000000 */
[----:B------:R-:W-:Y:S04]  /*08e0*/  STS.U8 [R2+0x525], R29 ;  /* 0x0005251d02007388 */ /* 0x000fe80000000000 */
        /* <DEDUP_REMOVED lines=22> */
[----:B------:R-:W-:Y:S01]  /*0a50*/  STS.U8 [R2+0x53c], R29 ;  /* 0x00053c1d02007388 */ /* 0x000fe20000000000 */
[----:B--2---:R-:W-:-:S02]  /*0a60*/  IMAD.IADD R11, R1, 0x1, R27 ;  /* 0x00000001010b7824 */ /* 0x004fc400078e021b */
[----:B---3--:R-:W-:-:S03]  /*0a70*/  IMAD.IADD R23, R1, 0x1, R4 ;  /* 0x0000000101177824 */ /* 0x008fc600078e0204 */
[----:B------:R-:W-:Y:S01]  /*0a80*/  STL.U8 [R11], RZ ;  /* 0x000000ff0b007387 */ /* 0x000fe20000100000 */
[----:B----4-:R-:W-:-:S03]  /*0a90*/  IMAD.IADD R3, R1, 0x1, R26 ;  /* 0x0000000101037824 */ /* 0x010fc600078e021a */
[----:B------:R0:W-:Y:S01]  /*0aa0*/  STL.U8 [R11+0x10], RZ ;  /* 0x000010ff0b007387 */ /* 0x0001e20000100000 */
[----:B-----5:R-:W-:-:S03]  /*0ab0*/  IMAD.IADD R17, R1, 0x1, R28 ;  /* 0x0000000101117824 */ /* 0x020fc600078e021c */
[----:B------:R-:W-:Y:S01]  /*0ac0*/  STL.U8 [R23], R29 ;  /* 0x0000001d17007387 */ /* 0x000fe20000100000 */
[----:B------:R-:W-:-:S03]  /*0ad0*/  IMAD.IADD R15, R1, 0x1, R8 ;  /* 0x00000001010f7824 */ /* 0x000fc600078e0208 */
[----:B------:R-:W-:Y:S01]  /*0ae0*/  STL.U8 [R23+0x10], RZ ;  /* 0x000010ff17007387 */ /* 0x000fe20000100000 */
[----:B------:R-:W-:-:S03]  /*0af0*/  IMAD.IADD R13, R1, 0x1, R24 ;  /* 0x00000001010d7824 */ /* 0x000fc600078e0218 */
[----:B------:R-:W-:Y:S01]  /*0b00*/  STL.U8 [R3], R5 ;  /* 0x0000000503007387 */ /* 0x000fe20000100000 */
[----:B0-----:R-:W-:-:S03]  /*0b10*/  IMAD.IADD R11, R1, 0x1, R16 ;  /* 0x00000001010b7824 */ /* 0x001fc600078e0210 */
[----:B------:R0:W-:Y:S01]  /*0b20*/  STL.U8 [R3+0x10], RZ ;  /* 0x000010ff03007387 */ /* 0x0001e20000100000 */
[----:B------:R-:W-:-:S03]  /*0b30*/  IMAD.IADD R7, R1, 0x1, R22 ;  /* 0x0000000101077824 */ /* 0x000fc600078e0216 */
[----:B------:R-:W-:Y:S04]  /*0b40*/  STL.U8 [R17], R21 ;  /* 0x0000001511007387 */ /* 0x000fe80000100000 */
[----:B------:R1:W-:Y:S01]  /*0b50*/  STL.U8 [R17+0x10], RZ ;  /* 0x000010ff11007387 */ /* 0x0003e20000100000 */
[C---:B0-----:R-:W-:Y:S02]  /*0b60*/  IMAD.IADD R3, R1.reuse, 0x1, R12 ;  /* 0x0000000101037824 */ /* 0x041fe400078e020c */
[C---:B------:R-:W-:Y:S01]  /*0b70*/  IMAD.IADD R23, R1.reuse, 0x1, R20 ;  /* 0x0000000101177824 */ /* 0x040fe200078e0214 */
[----:B------:R-:W-:Y:S04]  /*0b80*/  STL.U8 [R15], RZ ;  /* 0x000000ff0f007387 */ /* 0x000fe80000100000 */
[----:B------:R0:W-:Y:S01]  /*0b90*/  STL.U8 [R15+0x10], R29 ;  /* 0x0000101d0f007387 */ /* 0x0001e20000100000 */
[----:B-1----:R-:W-:-:S03]  /*0ba0*/  IMAD.IADD R17, R1, 0x1, R18 ;  /* 0x0000000101117824 */ /* 0x002fc600078e0212 */
[----:B------:R-:W-:Y:S04]  /*0bb0*/  STL.U8 [R13], R29 ;  /* 0x0000001d0d007387 */ /* 0x000fe80000100000 */
[----:B------:R1:W-:Y:S01]  /*0bc0*/  STL.U8 [R13+0x10], R29 ;  /* 0x0000101d0d007387 */ /* 0x0003e20000100000 */
[----:B0-----:R-:W-:-:S03]  /*0bd0*/  IMAD.IADD R15, R1, 0x1, R14 ;  /* 0x00000001010f7824 */ /* 0x001fc600078e020e */
[----:B------:R-:W-:Y:S04]  /*0be0*/  STL.U8 [R11], R5 ;  /* 0x000000050b007387 */ /* 0x000fe80000100000 */
[----:B------:R0:W-:Y:S01]  /*0bf0*/  STL.U8 [R11+0x10], R29 ;  /* 0x0000101d0b007387 */ /* 0x0001e20000100000 */
[----:B-1----:R-:W-:-:S03]  /*0c00*/  IMAD.IADD R13, R1, 0x1, R10 ;  /* 0x00000001010d7824 */ /* 0x002fc600078e020a */
[----:B------:R-:W-:Y:S04]  /*0c10*/  STL.U8 [R7], R21 ;  /* 0x0000001507007387 */ /* 0x000fe80000100000 */
[----:B------:R1:W-:Y:S01]  /*0c20*/  STL.U8 [R7+0x10], R29 ;  /* 0x0000101d07007387 */ /* 0x0003e20000100000 */
[----:B0-----:R-:W-:-:S03]  /*0c30*/  IMAD.IADD R11, R1, 0x1, R6 ;  /* 0x00000001010b7824 */ /* 0x001fc600078e0206 */
[----:B------:R-:W-:Y:S04]  /*0c40*/  STL.U8 [R3], RZ ;  /* 0x000000ff03007387 */ /* 0x000fe80000100000 */
[----:B------:R0:W-:Y:S01]  /*0c50*/  STL.U8 [R3+0x10], R5 ;  /* 0x0000100503007387 */ /* 0x0001e20000100000 */
[----:B-1----:R-:W-:-:S03]  /*0c60*/  IMAD.IADD R7, R1, 0x1, R0 ;  /* 0x0000000101077824 */ /* 0x002fc600078e0200 */
[----:B------:R-:W-:Y:S04]  /*0c70*/  STL.U8 [R23], R29 ;  /* 0x0000001d17007387 */ /* 0x000fe80000100000 */
[----:B------:R-:W-:Y:S01]  /*0c80*/  STL.U8 [R23+0x10], R5 ;  /* 0x0000100517007387 */ /* 0x000fe20000100000 */
[----:B0-----:R-:W-:-:S03]  /*0c90*/  IMAD.IADD R3, R1, 0x1, R9 ;  /* 0x0000000101037824 */ /* 0x001fc600078e0209 */
[----:B------:R-:W-:Y:S04]  /*0ca0*/  STL.U8 [R17], R5 ;  /* 0x0000000511007387 */ /* 0x000fe80000100000 */
[----:B------:R0:W-:Y:S04]  /*0cb0*/  STL.U8 [R17+0x10], R5 ;  /* 0x0000100511007387 */ /* 0x0001e80000100000 */
[----:B------:R-:W-:Y:S04]  /*0cc0*/  STL.U8 [R15], R21 ;  /* 0x000000150f007387 */ /* 0x000fe80000100000 */
[----:B------:R-:W-:Y:S04]  /*0cd0*/  STL.U8 [R15+0x10], R5 ;  /* 0x000010050f007387 */ /* 0x000fe80000100000 */
[----:B------:R-:W-:Y:S04]  /*0ce0*/  STL.U8 [R13], RZ ;  /* 0x000000ff0d007387 */ /* 0x000fe80000100000 */
[----:B------:R-:W-:Y:S04]  /*0cf0*/  STL.U8 [R13+0x10], R21 ;  /* 0x000010150d007387 */ /* 0x000fe80000100000 */
[----:B------:R-:W-:Y:S04]  /*0d00*/  STL.U8 [R11], R29 ;  /* 0x0000001d0b007387 */ /* 0x000fe80000100000 */
[----:B------:R1:W-:Y:S01]  /*0d10*/  STL.U8 [R11+0x10], R21 ;  /* 0x000010150b007387 */ /* 0x0003e20000100000 */
[----:B0-----:R-:W0:Y:S03]  /*0d20*/  S2R R17, SR_TID.X ;  /* 0x0000000000117919 */ /* 0x001e260000002100 */
[----:B------:R-:W-:Y:S04]  /*0d30*/  STL.U8 [R7], R5 ;  /* 0x0000000507007387 */ /* 0x000fe80000100000 */
[----:B------:R0:W-:Y:S04]  /*0d40*/  STL.U8 [R7+0x10], R21 ;  /* 0x0000101507007387 */ /* 0x0001e80000100000 */
[----:B------:R-:W-:Y:S04]  /*0d50*/  STL.U8 [R3], R21 ;  /* 0x0000001503007387 */ /* 0x000fe80000100000 */
[----:B------:R-:W-:Y:S04]  /*0d60*/  STL.U8 [R3+0x10], R21 ;  /* 0x0000101503007387 */ /* 0x000fe80000100000 */
[----:B------:R-:W2:Y:S04]  /*0d70*/  LDL.U8 R23, [R1+0x1] ;  /* 0x0000010001177983 */ /* 0x000ea80000100000 */
[----:B-1----:R-:W3:Y:S04]  /*0d80*/  LDL.U16 R11, [R1+0x2] ;  /* 0x00000200010b7983 */ /* 0x002ee80000100400 */
[----:B------:R-:W4:Y:S04]  /*0d90*/  LDL.U8 R25, [R1+0x11] ;  /* 0x0000110001197983 */ /* 0x000f280000100000 */
[----:B------:R-:W5:Y:S01]  /*0da0*/  LDL R13, [R1+0x14] ;  /* 0x00001400010d7983 */ /* 0x000f620000100800 */
[----:B0-----:R-:W-:-:S03]  /*0db0*/  IMAD R7, R17, 0x100, R2 ;  /* 0x0000010011077824 */ /* 0x001fc600078e0202 */
[----:B------:R-:W5:Y:S01]  /*0dc0*/  LDL.U16 R15, [R1+0x12] ;  /* 0x00001200010f7983 */ /* 0x000f620000100400 */
[----:B------:R-:W-:Y:S01]  /*0dd0*/  IMAD R19, R17, 0x12, R19 ;  /* 0x0000001211137824 */ /* 0x000fe200078e0213 */
[----:B------:R-:W-:Y:S02]  /*0de0*/  ISETP.NE.AND P0, PT, R27, RZ, PT ;  /* 0x000000ff1b00720c */ /* 0x000fe40003f05270 */
        /* <DEDUP_REMOVED lines=17> */
[----:B------:R-:W-:Y:S04]  /*0f00*/  STS.U8 [R2+0x54e], R29 ;  /* 0x00054e1d02007388 */ /* 0x000fe80000000000 */
[----:B------:R-:W-:Y:S04]  /*0f10*/  STS.U8 [R2+0x54f], RZ ;  /* 0x00054fff02007388 */ /* 0x000fe80000000000 */
[----:B------:R-:W-:Y:S04]  /*0f20*/  STS.U8 [R2+0x550], R29 ;  /* 0x0005501d02007388 */ /* 0x000fe80000000000 */
[----:B------:R0:W-:Y:S04]  /*0f30*/  STS.U8 [R2+0x551], RZ ;  /* 0x000551ff02007388 */ /* 0x0001e80000000000 */
[----:B------:R-:W-:Y:S04]  /*0f40*/  STS.U8 [R7], RZ ;  /* 0x000000ff07007388 */ /* 0x000fe80000000000 */
[----:B------:R1:W-:Y:S04]  /*0f50*/  STS.U8 [R19], R27 ;  /* 0x0000001b13007388 */ /* 0x0003e80000000000 */
[----:B0-----:R-:W5:Y:S04]  /*0f60*/  LDL.64 R2, [R1+0x18] ;  /* 0x0000180001027983 */ /* 0x001f680000100a00 */
[----:B-1----:R-:W5:Y:S01]  /*0f70*/  LDL R27, [R1+0x4] ;  /* 0x00000400011b7983 */ /* 0x002f620000100800 */
[----:B------:R-:W-:-:S03]  /*0f80*/  ISETP.NE.AND P1, PT, R4, RZ, PT ;  /* 0x000000ff0400720c */ /* 0x000fc60003f25270 */
[----:B------:R-:W-:Y:S01]  /*0f90*/  @!P0 STS.U8 [R19+0x10], RZ ;  /* 0x000010ff13008388 */ /* 0x000fe20000000000 */
[----:B------:R-:W-:-:S03]  /*0fa0*/  ISETP.NE.AND P0, PT, R26, RZ, PT ;  /* 0x000000ff1a00720c */ /* 0x000fc60003f05270 */
[----:B------:R-:W-:Y:S06]  /*0fb0*/  STS.U8 [R19+0x1], R4 ;  /* 0x0000010413007388 */ /* 0x000fec0000000000 */
[----:B------:R-:W-:Y:S04]  /*0fc0*/  @!P1 STS.U8 [R19+0x10], R29 ;  /* 0x0000101d13009388 */ /* 0x000fe80000000000 */
[----:B------:R0:W-:Y:S04]  /*0fd0*/  @!P0 STS.U8 [R19+0x10], R5 ;  /* 0x0000100513008388 */ /* 0x0001e80000000000 */
[----:B0-----:R-:W5:Y:S01]  /*0fe0*/  LDL.64 R4, [R1+0x8] ;  /* 0x0000080001047983 */ /* 0x001f620000100a00 */
[----:B------:R-:W-:-:S02]  /*0ff0*/  ISETP.NE.AND P3, PT, R24, RZ, PT ;  /* 0x000000ff1800720c */ /* 0x000fc40003f65270 */
[----:B------:R-:W-:Y:S02]  /*1000*/  ISETP.NE.AND P1, PT, R28, RZ, PT ;  /* 0x000000ff1c00720c */ /* 0x000fe40003f25270 */
[----:B------:R-:W-:Y:S02]  /*1010*/  ISETP.NE.AND P4, PT, R8, RZ, PT ;  /* 0x000000ff0800720c */ /* 0x000fe40003f85270 */
[----:B------:R-:W-:Y:S01]  /*1020*/  ISETP.NE.AND P2, PT, R16, RZ, PT ;  /* 0x000000ff1000720c */ /* 0x000fe20003f45270 */
[----:B------:R-:W-:Y:S01]  /*1030*/  IMAD.MOV.U32 R29, RZ, RZ, 0x5 ;  /* 0x00000005ff1d7424 */ /* 0x000fe200078e00ff */
[----:B------:R0:W-:Y:S04]  /*1040*/  STS.U8 [R19+0x2], R26 ;  /* 0x0000021a13007388 */ /* 0x0001e80000000000 */
[----:B------:R1:W-:Y:S01]  /*1050*/  STS.U8 [R19+0x3], R28 ;  /* 0x0000031c13007388 */ /* 0x0003e20000000000 */
[----:B------:R-:W-:-:S03]  /*1060*/  ISETP.NE.AND P0, PT, R22, RZ, PT ;  /* 0x000000ff1600720c */ /* 0x000fc60003f05270 */
[----:B------:R1:W-:Y:S01]  /*1070*/  STS.U8 [R19+0x4], R8 ;  /* 0x0000040813007388 */ /* 0x0003e20000000000 */
[----:B0-----:R-:W-:Y:S01]  /*1080*/  IMAD.MOV.U32 R26, RZ, RZ, 0x4 ;  /* 0x00000004ff1a7424 */ /* 0x001fe200078e00ff */
[----:B-1----:R-:W-:Y:S02]  /*1090*/  @!P3 PRMT R28, R29, 0x7610, R28 ;  /* 0x000076101d1cb816 */ /* 0x002fe4000000001c */
[----:B------:R0:W-:Y:S01]  /*10a0*/  @!P1 STS.U8 [R19+0x10], R21 ;  /* 0x0000101513009388 */ /* 0x0001e20000000000 */
[----:B------:R-:W-:-:S03]  /*10b0*/  IMAD.MOV.U32 R8, RZ, RZ, 0x6 ;  /* 0x00000006ff087424 */ /* 0x000fc600078e00ff */
[----:B------:R-:W-:Y:S01]  /*10c0*/  @!P4 STS.U8 [R19+0x10], R26 ;  /* 0x0000101a1300c388 */ /* 0x000fe20000000000 */
[----:B------:R-:W-:-:S03]  /*10d0*/  ISETP.NE.AND P1, PT, R12, RZ, PT ;  /* 0x000000ff0c00720c */ /* 0x000fc60003f25270 */
[----:B------:R-:W4:Y:S04]  /*10e0*/  LDS.U8 R29, [R19+0x11] ;  /* 0x00001100131d7984 */ /* 0x000f280000000000 */
[----:B------:R-:W-:Y:S04]  /*10f0*/  @!P3 STS.U8 [R19+0x10], R28 ;  /* 0x0000101c1300b388 */ /* 0x000fe80000000000 */
[----:B------:R-:W-:Y:S01]  /*1100*/  @!P2 STS.U8 [R19+0x10], R8 ;  /* 0x000010081300a388 */ /* 0x000fe20000000000 */
[----:B------:R-:W-:Y:S01]  /*1110*/  ISETP.NE.AND P2, PT, R18, RZ, PT ;  /* 0x000000ff1200720c */ /* 0x000fe20003f45270 */
[----:B0-----:R-:W-:Y:S01]  /*1120*/  IMAD.MOV.U32 R21, RZ, RZ, 0x7 ;  /* 0x00000007ff157424 */ /* 0x001fe200078e00ff */
[----:B------:R-:W-:Y:S01]  /*1130*/  ISETP.NE.AND P3, PT, R20, RZ, PT ;  /* 0x000000ff1400720c */ /* 0x000fe20003f65270 */
[----:B------:R0:W-:Y:S04]  /*1140*/  STS.U8 [R19+0x5], R24 ;  /* 0x0000051813007388 */ /* 0x0001e80000000000 */
[----:B------:R1:W-:Y:S01]  /*1150*/  STS.U8 [R19+0x6], R16 ;  /* 0x0000061013007388 */ /* 0x0003e20000000000 */
[----:B0-----:R-:W-:-:S03]  /*1160*/  IMAD.MOV.U32 R24, RZ, RZ, 0x8 ;  /* 0x00000008ff187424 */ /* 0x001fc600078e00ff */
[----:B------:R-:W-:Y:S01]  /*1170*/  @!P0 STS.U8 [R19+0x10], R21 ;  /* 0x0000101513008388 */ /* 0x000fe20000000000 */
[----:B-1----:R-:W-:-:S03]  /*1180*/  IMAD.MOV.U32 R16, RZ, RZ, 0xa ;  /* 0x0000000aff107424 */ /* 0x002fc600078e00ff */
[----:B------:R-:W-:Y:S01]  /*1190*/  @!P1 STS.U8 [R19+0x10], R24 ;  /* 0x0000101813009388 */ /* 0x000fe20000000000 */
[----:B------:R-:W-:-:S03]  /*11a0*/  IMAD.MOV.U32 R26, RZ, RZ, 0x9 ;  /* 0x00000009ff1a7424 */ /* 0x000fc600078e00ff */
[----:B------:R0:W-:Y:S04]  /*11b0*/  STS.U8 [R19+0x7], R22 ;  /* 0x0000071613007388 */ /* 0x0001e80000000000 */
[----:B------:R-:W-:Y:S01]  /*11c0*/  @!P3 STS.U8 [R19+0x10], R26 ;  /* 0x0000101a1300b388 */ /* 0x000fe20000000000 */
[----:B0-----:R-:W-:-:S03]  /*11d0*/  @!P2 PRMT R22, R16, 0x7610, R22 ;  /* 0x000076101016a816 */ /* 0x001fc60000000016 */
[----:B------:R-:W-:Y:S04]  /*11e0*/  STS.U8 [R19+0x9], R20 ;  /* 0x0000091413007388 */ /* 0x000fe80000000000 */
[----:B------:R-:W-:Y:S01]  /*11f0*/  STS.U8 [R19+0x8], R12 ;  /* 0x0000080c13007388 */ /* 0x000fe20000000000 */
[----:B------:R-:W-:-:S03]  /*1200*/  ISETP.NE.AND P0, PT, R14, RZ, PT ;  /* 0x000000ff0e00720c */ /* 0x000fc60003f05270 */
[----:B------:R-:W-:Y:S04]  /*1210*/  STS.U8 [R19+0xb], R14 ;  /* 0x00000b0e13007388 */ /* 0x000fe80000000000 */
[----:B------:R0:W-:Y:S04]  /*1220*/  STS.U8 [R19+0xa], R18 ;  /* 0x00000a1213007388 */ /* 0x0001e80000000000 */
[----:B------:R-:W-:Y:S01]  /*1230*/  @!P2 STS.U8 [R19+0x10], R22 ;  /* 0x000010161300a388 */ /* 0x000fe20000000000 */
[----:B0-----:R-:W-:-:S05]  /*1240*/  IMAD.MOV.U32 R18, RZ, RZ, 0xb ;  /* 0x0000000bff127424 */ /* 0x001fca00078e00ff */
[----:B------:R0:W-:Y:S04]  /*1250*/  @!P0 STS.U8 [R19+0x10], R18 ;  /* 0x0000101213008388 */ /* 0x0001e80000000000 */
[----:B------:R-:W-:Y:S01]  /*1260*/  STS.U8 [R19+0xc], R10 ;  /* 0x00000c0a13007388 */ /* 0x000fe20000000000 */
[----:B--2---:R-:W-:Y:S01]  /*1270*/  ISETP.GT.U32.AND P1, PT, R23, 0x1, PT ;  /* 0x000000011700780c */ /* 0x004fe20003f24070 */
[----:B------:R-:W-:Y:S01]  /*1280*/  IMAD.MOV R16, RZ, RZ, -R23 ;  /* 0x000000ffff107224 */ /* 0x000fe200078e0a17 */
[----:B---3--:R-:W-:-:S04]  /*1290*/  PRMT R8, R11, 0x7770, RZ ;  /* 0x000077700b087816 */ /* 0x008fc800000000ff */
[----:B------:R-:W-:Y:S02]  /*12a0*/  PRMT R16, R16, 0x7710, RZ ;  /* 0x0000771010107816 */ /* 0x000fe400000000ff */
[----:B------:R-:W-:Y:S01]  /*12b0*/  ISETP.GT.U32.AND P3, PT, R8, 0x2, PT ;  /* 0x000000020800780c */ /* 0x000fe20003f64070 */
[----:B------:R-:W-:Y:S01]  /*12c0*/  IMAD.MOV R20, RZ, RZ, -R8 ;  /* 0x000000ffff147224 */ /* 0x000fe200078e0a08 */
[----:B------:R-:W-:Y:S01]  /*12d0*/  PRMT R11, R11, 0x7771, RZ ;  /* 0x000077710b0b7816 */ /* 0x000fe200000000ff */
[----:B------:R-:W-:Y:S02]  /*12e0*/  VIADD R12, R23, 0xffffffff ;  /* 0xffffffff170c7836 */ /* 0x000fe40000000000 */
[----:B------:R-:W-:Y:S01]  /*12f0*/  @!P1 VIADD R12, R16, 0x1 ;  /* 0x00000001100c9836 */ /* 0x000fe20000000000 */
[----:B------:R-:W-:Y:S01]  /*1300*/  PRMT R16, R20, 0x7710, RZ ;  /* 0x0000771014107816 */ /* 0x000fe200000000ff */
[----:B------:R-:W-:Y:S01]  /*1310*/  VIADD R8, R8, 0xfffffffe ;  /* 0xfffffffe08087836 */ /* 0x000fe20000000000 */
[----:B------:R-:W-:-:S05]  /*1320*/  ISETP.GT.U32.AND P1, PT, R11, 0x3, PT ;  /* 0x000000030b00780c */ /* 0x000fca0003f24070 */
[----:B------:R-:W-:Y:S02]  /*1330*/  @!P3 VIADD R8, R16, 0x2 ;  /* 0x000000021008b836 */ /* 0x000fe40000000000 */
[----:B------:R-:W-:Y:S01]  /*1340*/  IMAD.MOV R16, RZ, RZ, -R11 ;  /* 0x000000ffff107224 */ /* 0x000fe200078e0a0b */
[----:B----4-:R-:W-:Y:S02]  /*1350*/  IADD3 R25, PT, PT, R25, R12, R29 ;  /* 0x0000000c19197210 */ /* 0x010fe40007ffe01d */
[----:B-----5:R-:W-:Y:S02]  /*1360*/  PRMT R14, R13, 0x7770, RZ ;  /* 0x000077700d0e7816 */ /* 0x020fe400000000ff */
[----:B------:R-:W-:Y:S02]  /*1370*/  PRMT R16, R16, 0x7710, RZ ;  /* 0x0000771010107816 */ /* 0x000fe400000000ff */
[----:B------:R-:W-:Y:S01]  /*1380*/  PRMT R12, R15, 0x7770, RZ ;  /* 0x000077700f0c7816 */ /* 0x000fe200000000ff */
[----:B------:R-:W-:Y:S01]  /*1390*/  VIADD R11, R11, 0xfffffffd ;  /* 0xfffffffd0b0b7836 */ /* 0x000fe20000000000 */
[----:B------:R-:W-:Y:S01]  /*13a0*/  ISETP.NE.AND P3, PT, R10, RZ, PT ;  /* 0x000000ff0a00720c */ /* 0x000fe20003f65270 */
[----:B------:R-:W-:Y:S01]  /*13b0*/  @!P1 VIADD R11, R16, 0x3 ;  /* 0x00000003100b9836 */ /* 0x000fe20000000000 */
[----:B------:R-:W-:Y:S01]  /*13c0*/  IADD3 R12, PT, PT, R12, R8, R25 ;  /* 0x000000080c0c7210 */ /* 0x000fe20007ffe019 */
[----:B------:R-:W-:Y:S01]  /*13d0*/  IMAD.MOV R16, RZ, RZ, -R14 ;  /* 0x000000ffff107224 */ /* 0x000fe200078e0a0e */
[----:B------:R-:W-:Y:S01]  /*13e0*/  PRMT R15, R15, 0x7771, RZ ;  /* 0x000077710f0f7816 */ /* 0x000fe200000000ff */
[C---:B------:R-:W-:Y:S01]  /*13f0*/  VIADD R8, R14.reuse, 0xffffffff ;  /* 0xffffffff0e087836 */ /* 0x040fe20000000000 */
[----:B------:R-:W-:Y:S01]  /*1400*/  ISETP.GT.U32.AND P2, PT, R14, 0x1, PT ;  /* 0x000000010e00780c */ /* 0x000fe20003f44070 */
[----:B------:R-:W-:Y:S01]  /*1410*/  IMAD.MOV.U32 R20, RZ, RZ, 0xc ;  /* 0x0000000cff147424 */ /* 0x000fe200078e00ff */
[----:B------:R-:W-:-:S02]  /*1420*/  IADD3 R15, PT, PT, R15, R11, R12 ;  /* 0x0000000b0f0f7210 */ /* 0x000fc40007ffe00c */
[----:B------:R-:W-:Y:S02]  /*1430*/  PRMT R14, R16, 0x7710, RZ ;  /* 0x00007710100e7816 */ /* 0x000fe400000000ff */
[C---:B------:R-:W-:Y:S01]  /*1440*/  PRMT R16, R13.reuse, 0x7771, RZ ;  /* 0x000077710d107816 */ /* 0x040fe200000000ff */
[----:B------:R1:W-:Y:S01]  /*1450*/  @!P3 STS.U8 [R19+0x10], R20 ;  /* 0x000010141300b388 */ /* 0x0003e20000000000 */
[----:B0-----:R-:W-:Y:S02]  /*1460*/  PRMT R18, R13, 0x7772, RZ ;  /* 0x000077720d127816 */ /* 0x001fe400000000ff */
[C---:B------:R-:W-:Y:S01]  /*1470*/  ISETP.GT.U32.AND P1, PT, R16.reuse, 0x1, PT ;  /* 0x000000011000780c */ /* 0x040fe20003f24070 */
[----:B------:R-:W-:Y:S02]  /*1480*/  VIADD R11, R16, 0xffffffff ;  /* 0xffffffff100b7836 */ /* 0x000fe40000000000 */
[----:B-1----:R-:W-:Y:S01]  /*1490*/  IMAD.MOV R20, RZ, RZ, -R16 ;  /* 0x000000ffff147224 */ /* 0x002fe200078e0a10 */
[----:B------:R-:W-:Y:S01]  /*14a0*/  ISETP.GT.U32.AND P3, PT, R18, 0x1, PT ;  /* 0x000000011200780c */ /* 0x000fe20003f64070 */
[----:B------:R-:W-:-:S02]  /*14b0*/  @!P2 VIADD R8, R14, 0x1 ;  /* 0x000000010e08a836 */ /* 0x000fc40000000000 */
[----:B------:R-:W-:Y:S02]  /*14c0*/  VIADD R10, R18, 0xffffffff ;  /* 0xffffffff120a7836 */ /* 0x000fe40000000000 */
[----:B------:R-:W-:Y:S01]  /*14d0*/  IMAD.MOV R21, RZ, RZ, -R18 ;  /* 0x000000ffff157224 */ /* 0x000fe200078e0a12 */
[----:B------:R-:W-:-:S05]  /*14e0*/  PRMT R18, R20, 0x7710, RZ ;  /* 0x0000771014127816 */ /* 0x000fca00000000ff */
[----:B------:R-:W-:Y:S01]  /*14f0*/  @!P1 VIADD R11, R18, 0x1 ;  /* 0x00000001120b9836 */ /* 0x000fe20000000000 */
[----:B------:R-:W-:-:S05]  /*1500*/  PRMT R20, R21, 0x7710, RZ ;  /* 0x0000771015147816 */ /* 0x000fca00000000ff */
[----:B------:R-:W-:Y:S01]  /*1510*/  @!P3 VIADD R10, R20, 0x1 ;  /* 0x00000001140ab836 */ /* 0x000fe20000000000 */
[----:B------:R-:W-:-:S04]  /*1520*/  PRMT R12, R27, 0x7771, RZ ;  /* 0x000077711b0c7816 */ /* 0x000fc800000000ff */
[----:B------:R-:W-:Y:S01]  /*1530*/  ISETP.GT.U32.AND P0, PT, R12, 0x1, PT ;  /* 0x000000010c00780c */ /* 0x000fe20003f04070 */
[----:B------:R-:W-:Y:S01]  /*1540*/  IMAD.MOV R16, RZ, RZ, -R12 ;  /* 0x000000ffff107224 */ /* 0x000fe200078e0a0c */
[----:B------:R-:W-:-:S04]  /*1550*/  PRMT R14, R27, 0x7772, RZ ;  /* 0x000077721b0e7816 */ /* 0x000fc800000000ff */
[----:B------:R-:W-:Y:S01]  /*1560*/  PRMT R16, R16, 0x7710, RZ ;  /* 0x0000771010107816 */ /* 0x000fe200000000ff */
[----:B------:R-:W-:Y:S01]  /*1570*/  VIADD R12, R12, 0xffffffff ;  /* 0xffffffff0c0c7836 */ /* 0x000fe20000000000 */
[----:B------:R-:W-:Y:S01]  /*1580*/  ISETP.GT.U32.AND P2, PT, R14, 0x2, PT ;  /* 0x000000020e00780c */ /* 0x000fe20003f44070 */
[----:B------:R-:W-:-:S04]  /*1590*/  IMAD.MOV R18, RZ, RZ, -R14 ;  /* 0x000000ffff127224 */ /* 0x000fc800078e0a0e */
[----:B------:R-:W-:Y:S01]  /*15a0*/  @!P0 VIADD R12, R16, 0x1 ;  /* 0x00000001100c8836 */ /* 0x000fe20000000000 */
[----:B------:R-:W-:Y:S01]  /*15b0*/  PRMT R16, R13, 0x7773, RZ ;  /* 0x000077730d107816 */ /* 0x000fe200000000ff */
[----:B------:R-:W-:Y:S01]  /*15c0*/  VIADD R13, R14, 0xfffffffe ;  /* 0xfffffffe0e0d7836 */ /* 0x000fe20000000000 */
[C---:B------:R-:W-:Y:S02]  /*15d0*/  PRMT R14, R27.reuse, 0x7773, RZ ;  /* 0x000077731b0e7816 */ /* 0x040fe400000000ff */
[----:B------:R-:W-:Y:S02]  /*15e0*/  ISETP.GT.U32.AND P1, PT, R16, 0x1, PT ;  /* 0x000000011000780c */ /* 0x000fe40003f24070 */
[----:B------:R-:W-:Y:S02]  /*15f0*/  ISETP.GT.U32.AND P0, PT, R14, 0x3, PT ;  /* 0x000000030e00780c */ /* 0x000fe40003f04070 */
[----:B------:R-:W-:Y:S01]  /*1600*/  PRMT R18, R18, 0x7710, RZ ;  /* 0x0000771012127816 */ /* 0x000fe200000000ff */
[----:B------:R-:W-:Y:S01]  /*1610*/  IMAD.MOV R20, RZ, RZ, -R16 ;  /* 0x000000ffff147224 */ /* 0x000fe200078e0a10 */
[----:B------:R-:W-:Y:S01]  /*1620*/  PRMT R27, R27, 0x7770, RZ ;  /* 0x000077701b1b7816 */ /* 0x000fe200000000ff */
[----:B------:R-:W-:-:S02]  /*1630*/  IMAD.MOV R21, RZ, RZ, -R14 ;  /* 0x000000ffff157224 */ /* 0x000fc400078e0a0e */
[----:B------:R-:W-:Y:S01]  /*1640*/  @!P2 VIADD R13, R18, 0x2 ;  /* 0x00000002120da836 */ /* 0x000fe20000000000 */
[----:B------:R-:W-:Y:S01]  /*1650*/  IADD3 R8, PT, PT, R8, R27, R15 ;  /* 0x0000001b08087210 */ /* 0x000fe20007ffe00f */
[----:B------:R-:W-:Y:S01]  /*1660*/  VIADD R15, R14, 0xfffffffd ;  /* 0xfffffffd0e0f7836 */ /* 0x000fe20000000000 */
[----:B------:R-:W-:Y:S02]  /*1670*/  PRMT R18, R2, 0x7770, RZ ;  /* 0x0000777002127816 */ /* 0x000fe400000000ff */
[----:B------:R-:W-:Y:S02]  /*1680*/  PRMT R20, R20, 0x7710, RZ ;  /* 0x0000771014147816 */ /* 0x000fe400000000ff */
[----:B------:R-:W-:Y:S02]  /*1690*/  PRMT R14, R21, 0x7710, RZ ;  /* 0x00007710150e7816 */ /* 0x000fe400000000ff */
[----:B------:R-:W-:Y:S01]  /*16a0*/  IADD3 R8, PT, PT, R11, R12, R8 ;  /* 0x0000000c0b087210 */ /* 0x000fe20007ffe008 */
[----:B------:R-:W-:Y:S01]  /*16b0*/  VIADD R16, R16, 0xffffffff ;  /* 0xffffffff10107836 */ /* 0x000fe20000000000 */
[----:B------:R-:W-:Y:S01]  /*16c0*/  ISETP.GT.U32.AND P2, PT, R18, 0x2, PT ;  /* 0x000000021200780c */ /* 0x000fe20003f44070 */
[----:B------:R-:W-:Y:S01]  /*16d0*/  @!P1 VIADD R16, R20, 0x1 ;  /* 0x0000000114109836 */ /* 0x000fe20000000000 */
[----:B------:R-:W-:Y:S01]  /*16e0*/  IADD3 R8, PT, PT, R10, R13, R8 ;  /* 0x0000000d0a087210 */ /* 0x000fe20007ffe008 */
[----:B------:R-:W-:-:S02]  /*16f0*/  @!P0 VIADD R15, R14, 0x3 ;  /* 0x000000030e0f8836 */ /* 0x000fc40000000000 */
[----:B------:R-:W-:-:S03]  /*1700*/  IMAD.MOV R12, RZ, RZ, -R18 ;  /* 0x000000ffff0c7224 */ /* 0x000fc600078e0a12 */
[----:B------:R-:W-:Y:S02]  /*1710*/  IADD3 R14, PT, PT, R16, R15, R8 ;  /* 0x0000000f100e7210 */ /* 0x000fe40007ffe008 */
[----:B------:R-:W-:Y:S02]  /*1720*/  PRMT R10, R12, 0x7710, RZ ;  /* 0x000077100c0a7816 */ /* 0x000fe400000000ff */
[----:B------:R-:W-:Y:S01]  /*1730*/  PRMT R8, R2, 0x7771, RZ ;  /* 0x0000777102087816 */ /* 0x000fe200000000ff */
[----:B------:R-:W-:Y:S01]  /*1740*/  VIADD R11, R18, 0xfffffffe ;  /* 0xfffffffe120b7836 */ /* 0x000fe20000000000 */
[----:B------:R-:W-:Y:S01]  /*1750*/  PRMT R13, R2, 0x7773, RZ ;  /* 0x00007773020d7816 */ /* 0x000fe200000000ff */
[----:B------:R-:W-:Y:S01]  /*1760*/  @!P2 VIADD R11, R10, 0x2 ;  /* 0x000000020a0ba836 */ /* 0x000fe20000000000 */
[----:B------:R-:W-:Y:S02]  /*1770*/  PRMT R2, R2, 0x7772, RZ ;  /* 0x0000777202027816 */ /* 0x000fe400000000ff */
[----:B------:R-:W-:Y:S01]  /*1780*/  ISETP.GT.U32.AND P1, PT, R8, 0x2, PT ;  /* 0x000000020800780c */ /* 0x000fe20003f24070 */
[----:B------:R-:W-:Y:S01]  /*1790*/  IMAD.MOV R15, RZ, RZ, -R8 ;  /* 0x000000ffff0f7224 */ /* 0x000fe200078e0a08 */
[----:B------:R-:W-:Y:S01]  /*17a0*/  PRMT R10, R3, 0x7770, RZ ;  /* 0x00007770030a7816 */ /* 0x000fe200000000ff */
[----:B------:R0:W-:Y:S01]  /*17b0*/  STS.U8 [R19+0xd], R6 ;  /* 0x00000d0613007388 */ /* 0x0001e20000000000 */
[----:B------:R-:W-:Y:S01]  /*17c0*/  ISETP.GT.U32.AND P2, PT, R2, 0x2, PT ;  /* 0x000000020200780c */ /* 0x000fe20003f44070 */
[----:B------:R-:W-:Y:S01]  /*17d0*/  IMAD.MOV R16, RZ, RZ, -R2 ;  /* 0x000000ffff107224 */ /* 0x000fe200078e0a02 */
[----:B------:R-:W-:Y:S01]  /*17e0*/  ISETP.NE.AND P0, PT, R6, RZ, PT ;  /* 0x000000ff0600720c */ /* 0x000fe20003f05270 */
[----:B------:R-:W-:Y:S01]  /*17f0*/  IMAD.MOV R20, RZ, RZ, -R10 ;  /* 0x000000ffff147224 */ /* 0x000fe200078e0a0a */
[----:B------:R-:W-:Y:S01]  /*1800*/  ISETP.GT.U32.AND P4, PT, R10, 0x3, PT ;  /* 0x000000030a00780c */ /* 0x000fe20003f84070 */
[----:B------:R-:W-:-:S02]  /*1810*/  VIADD R12, R8, 0xfffffffe ;  /* 0xfffffffe080c7836 */ /* 0x000fc40000000000 */
[----:B0-----:R-:W-:Y:S02]  /*1820*/  VIADD R6, R2, 0xfffffffe ;  /* 0xfffffffe02067836 */ /* 0x001fe40000000000 */
[----:B------:R-:W-:Y:S01]  /*1830*/  VIADD R2, R10, 0xfffffffd ;  /* 0xfffffffd0a027836 */ /* 0x000fe20000000000 */
[----:B------:R-:W-:Y:S01]  /*1840*/  PRMT R10, R15, 0x7710, RZ ;  /* 0x000077100f0a7816 */ /* 0x000fe200000000ff */
[C---:B------:R-:W-:Y:S01]  /*1850*/  VIADD R8, R13.reuse, 0xfffffffe ;  /* 0xfffffffe0d087836 */ /* 0x040fe20000000000 */
[----:B------:R-:W-:Y:S01]  /*1860*/  ISETP.GT.U32.AND P3, PT, R13, 0x2, PT ;  /* 0x000000020d00780c */ /* 0x000fe20003f64070 */
[----:B------:R-:W-:Y:S01]  /*1870*/  IMAD.MOV R18, RZ, RZ, -R13 ;  /* 0x000000ffff127224 */ /* 0x000fe200078e0a0d */
[----:B------:R-:W-:Y:S01]  /*1880*/  PRMT R13, R16, 0x7710, RZ ;  /* 0x00007710100d7816 */ /* 0x000fe200000000ff */
[----:B------:R-:W-:Y:S01]  /*1890*/  @!P1 VIADD R12, R10, 0x2 ;  /* 0x000000020a0c9836 */ /* 0x000fe20000000000 */
[----:B------:R-:W-:Y:S02]  /*18a0*/  PRMT R16, R20, 0x7710, RZ ;  /* 0x0000771014107816 */ /* 0x000fe400000000ff */
[----:B------:R-:W-:Y:S01]  /*18b0*/  PRMT R10, R3, 0x7771, RZ ;  /* 0x00007771030a7816 */ /* 0x000fe200000000ff */
[----:B------:R-:W-:Y:S01]  /*18c0*/  @!P2 VIADD R6, R13, 0x2 ;  /* 0x000000020d06a836 */ /* 0x000fe20000000000 */
[----:B------:R-:W-:Y:S01]  /*18d0*/  PRMT R15, R18, 0x7710, RZ ;  /* 0x00007710120f7816 */ /* 0x000fe200000000ff */
[----:B------:R-:W-:Y:S01]  /*18e0*/  @!P4 VIADD R2, R16, 0x3 ;  /* 0x000000031002c836 */ /* 0x000fe20000000000 */
[C---:B------:R-:W-:Y:S01]  /*18f0*/  ISETP.GT.U32.AND P2, PT, R10.reuse, 0x3, PT ;  /* 0x000000030a00780c */ /* 0x040fe20003f44070 */
[----:B------:R-:W-:Y:S01]  /*1900*/  IMAD.MOV R18, RZ, RZ, -R10 ;  /* 0x000000ffff127224 */ /* 0x000fe200078e0a0a */
[----:B------:R-:W-:Y:S01]  /*1910*/  PRMT R16, R3, 0x7772, RZ ;  /* 0x0000777203107816 */ /* 0x000fe200000000ff */
[----:B------:R-:W-:Y:S01]  /*1920*/  @!P3 VIADD R8, R15, 0x2 ;  /* 0x000000020f08b836 */ /* 0x000fe20000000000 */
[----:B------:R-:W-:Y:S01]  /*1930*/  PRMT R13, R3, 0x7773, RZ ;  /* 0x00007773030d7816 */ /* 0x000fe200000000ff */
[----:B------:R-:W-:Y:S01]  /*1940*/  VIADD R3, R10, 0xfffffffd ;  /* 0xfffffffd0a037836 */ /* 0x000fe20000000000 */
[----:B------:R-:W-:Y:S01]  /*1950*/  PRMT R15, R4, 0x7771, RZ ;  /* 0x00007771040f7816 */ /* 0x000fe200000000ff */
[C---:B------:R-:W-:Y:S01]  /*1960*/  VIADD R10, R16.reuse, 0xfffffffd ;  /* 0xfffffffd100a7836 */ /* 0x040fe20000000000 */
[----:B------:R-:W-:Y:S01]  /*1970*/  ISETP.GT.U32.AND P3, PT, R16, 0x3, PT ;  /* 0x000000031000780c */ /* 0x000fe20003f64070 */
[----:B------:R-:W-:Y:S01]  /*1980*/  IMAD.MOV R20, RZ, RZ, -R16 ;  /* 0x000000ffff147224 */ /* 0x000fe200078e0a10 */
[----:B------:R-:W-:-:S02]  /*1990*/  PRMT R16, R18, 0x7710, RZ ;  /* 0x0000771012107816 */ /* 0x000fc400000000ff */
[----:B------:R-:W-:Y:S01]  /*19a0*/  ISETP.GT.U32.AND P1, PT, R15, 0x1, PT ;  /* 0x000000010f00780c */ /* 0x000fe20003f24070 */
[----:B------:R-:W-:Y:S02]  /*19b0*/  IMAD.MOV R21, RZ, RZ, -R13 ;  /* 0x000000ffff157224 */ /* 0x000fe400078e0a0d */
[----:B------:R-:W-:Y:S02]  /*19c0*/  @!P2 VIADD R3, R16, 0x3 ;  /* 0x000000031003a836 */ /* 0x000fe40000000000 */
[----:B------:R-:W-:Y:S01]  /*19d0*/  IMAD.MOV R16, RZ, RZ, -R15 ;  /* 0x000000ffff107224 */ /* 0x000fe200078e0a0f */
[----:B------:R-:W-:Y:S02]  /*19e0*/  PRMT R18, R20, 0x7710, RZ ;  /* 0x0000771014127816 */ /* 0x000fe400000000ff */
[----:B------:R-:W-:Y:S02]  /*19f0*/  PRMT R20, R21, 0x7710, RZ ;  /* 0x0000771015147816 */ /* 0x000fe400000000ff */
[----:B------:R-:W-:-:S02]  /*1a00*/  PRMT R16, R16, 0x7710, RZ ;  /* 0x0000771010107816 */ /* 0x000fc400000000ff */
[C---:B------:R-:W-:Y:S01]  /*1a10*/  PRMT R21, R4.reuse, 0x7772, RZ ;  /* 0x0000777204157816 */ /* 0x040fe200000000ff */
[----:B------:R-:W-:Y:S01]  /*1a20*/  VIADD R15, R15, 0xffffffff ;  /* 0xffffffff0f0f7836 */ /* 0x000fe20000000000 */
[----:B------:R-:W-:Y:S01]  /*1a30*/  PRMT R23, R4, 0x7773, RZ ;  /* 0x0000777304177816 */ /* 0x000fe200000000ff */
[----:B------:R-:W-:Y:S01]  /*1a40*/  @!P1 VIADD R15, R16, 0x1 ;  /* 0x00000001100f9836 */ /* 0x000fe20000000000 */
[----:B------:R-:W-:Y:S01]  /*1a50*/  ISETP.GT.U32.AND P1, PT, R21, 0x2, PT ;  /* 0x000000021500780c */ /* 0x000fe20003f24070 */
[----:B------:R-:W-:Y:S01]  /*1a60*/  IMAD.MOV R16, RZ, RZ, -R21 ;  /* 0x000000ffff107224 */ /* 0x000fe200078e0a15 */
[----:B------:R-:W-:Y:S02]  /*1a70*/  ISETP.GT.U32.AND P4, PT, R13, 0x3, PT ;  /* 0x000000030d00780c */ /* 0x000fe40003f84070 */
[----:B------:R-:W-:Y:S02]  /*1a80*/  PRMT R4, R4, 0x7770, RZ ;  /* 0x0000777004047816 */ /* 0x000fe400000000ff */
[----:B------:R-:W-:Y:S01]  /*1a90*/  ISETP.GT.U32.AND P2, PT, R23, 0x3, PT ;  /* 0x000000031700780c */ /* 0x000fe20003f44070 */
[----:B------:R-:W-:Y:S01]  /*1aa0*/  @!P3 VIADD R10, R18, 0x3 ;  /* 0x00000003120ab836 */ /* 0x000fe20000000000 */
[----:B------:R-:W-:Y:S01]  /*1ab0*/  IADD3 R14, PT, PT, R11, R4, R14 ;  /* 0x000000040b0e7210 */ /* 0x000fe20007ffe00e */
[----:B------:R-:W-:Y:S01]  /*1ac0*/  IMAD.MOV R18, RZ, RZ, -R23 ;  /* 0x000000ffff127224 */ /* 0x000fe200078e0a17 */
[----:B------:R-:W-:-:S02]  /*1ad0*/  PRMT R4, R5, 0x7771, RZ ;  /* 0x0000777105047816 */ /* 0x000fc400000000ff */
[----:B------:R-:W-:Y:S01]  /*1ae0*/  PRMT R16, R16, 0x7710, RZ ;  /* 0x0000771010107816 */ /* 0x000fe200000000ff */
[----:B------:R-:W-:Y:S01]  /*1af0*/  VIADD R21, R21, 0xfffffffe ;  /* 0xfffffffe15157836 */ /* 0x000fe20000000000 */
[----:B------:R-:W-:Y:S02]  /*1b00*/  PRMT R11, R5, 0x7772, RZ ;  /* 0x00007772050b7816 */ /* 0x000fe400000000ff */
[----:B------:R-:W-:Y:S01]  /*1b10*/  PRMT R18, R18, 0x7710, RZ ;  /* 0x0000771012127816 */ /* 0x000fe200000000ff */
[----:B------:R-:W-:Y:S01]  /*1b20*/  @!P1 VIADD R21, R16, 0x2 ;  /* 0x0000000210159836 */ /* 0x000fe20000000000 */
[----:B------:R-:W-:Y:S01]  /*1b30*/  ISETP.GT.U32.AND P3, PT, R4, 0x1, PT ;  /* 0x000000010400780c */ /* 0x000fe20003f64070 */
[----:B------:R-:W-:Y:S01]  /*1b40*/  VIADD R13, R13, 0xfffffffd ;  /* 0xfffffffd0d0d7836 */ /* 0x000fe20000000000 */
[----:B------:R-:W-:Y:S01]  /*1b50*/  IADD3 R14, PT, PT, R12, R15, R14 ;  /* 0x0000000f0c0e7210 */ /* 0x000fe20007ffe00e */
[----:B------:R-:W-:Y:S01]  /*1b60*/  @!P4 VIADD R13, R20, 0x3 ;  /* 0x00000003140dc836 */ /* 0x000fe20000000000 */
[----:B------:R-:W-:Y:S01]  /*1b70*/  ISETP.GT.U32.AND P4, PT, R11, 0x2, PT ;  /* 0x000000020b00780c */ /* 0x000fe20003f84070 */
[----:B------:R-:W-:Y:S01]  /*1b80*/  IMAD.MOV R15, RZ, RZ, -R4 ;  /* 0x000000ffff0f7224 */ /* 0x000fe200078e0a04 */
[----:B------:R-:W-:Y:S01]  /*1b90*/  PRMT R12, R5, 0x7773, RZ ;  /* 0x00007773050c7816 */ /* 0x000fe200000000ff */
[----:B------:R-:W-:Y:S01]  /*1ba0*/  VIADD R23, R23, 0xfffffffd ;  /* 0xfffffffd17177836 */ /* 0x000fe20000000000 */
[----:B------:R-:W-:Y:S01]  /*1bb0*/  IADD3 R6, PT, PT, R6, R21, R14 ;  /* 0x0000001506067210 */ /* 0x000fe20007ffe00e */
[----:B------:R-:W-:Y:S01]  /*1bc0*/  @!P2 VIADD R23, R18, 0x3 ;  /* 0x000000031217a836 */ /* 0x000fe20000000000 */
[----:B------:R-:W-:Y:S01]  /*1bd0*/  PRMT R15, R15, 0x7710, RZ ;  /* 0x000077100f0f7816 */ /* 0x000fe200000000ff */
[----:B------:R-:W-:Y:S01]  /*1be0*/  IMAD.MOV R16, RZ, RZ, -R11 ;  /* 0x000000ffff107224 */ /* 0x000fe200078e0a0b */
[----:B------:R-:W-:-:S02]  /*1bf0*/  ISETP.GT.U32.AND P1, PT, R12, 0x3, PT ;  /* 0x000000030c00780c */ /* 0x000fc40003f24070 */
[----:B------:R-:W-:Y:S01]  /*1c00*/  IADD3 R6, PT, PT, R8, R23, R6 ;  /* 0x0000001708067210 */ /* 0x000fe20007ffe006 */
[----:B------:R-:W-:Y:S01]  /*1c10*/  IMAD.MOV R8, RZ, RZ, -R12 ;  /* 0x000000ffff087224 */ /* 0x000fe200078e0a0c */
[----:B------:R-:W-:Y:S01]  /*1c20*/  PRMT R5, R5, 0x7770, RZ ;  /* 0x0000777005057816 */ /* 0x000fe200000000ff */
[----:B------:R-:W-:Y:S01]  /*1c30*/  VIADD R4, R4, 0xffffffff ;  /* 0xffffffff04047836 */ /* 0x000fe20000000000 */
[----:B------:R-:W-:Y:S01]  /*1c40*/  PRMT R16, R16, 0x7710, RZ ;  /* 0x0000771010107816 */ /* 0x000fe200000000ff */
[----:B------:R-:W-:Y:S01]  /*1c50*/  @!P3 VIADD R4, R15, 0x1 ;  /* 0x000000010f04b836 */ /* 0x000fe20000000000 */
[----:B------:R-:W-:Y:S01]  /*1c60*/  IADD3 R2, PT, PT, R2, R5, R6 ;  /* 0x0000000502027210 */ /* 0x000fe20007ffe006 */
[----:B------:R-:W-:Y:S01]  /*1c70*/  VIADD R11, R11, 0xfffffffe ;  /* 0xfffffffe0b0b7836 */ /* 0x000fe20000000000 */
[----:B------:R-:W-:Y:S01]  /*1c80*/  PRMT R5, R8, 0x7710, RZ ;  /* 0x0000771008057816 */ /* 0x000fe200000000ff */
[----:B------:R-:W-:Y:S01]  /*1c90*/  @!P4 VIADD R11, R16, 0x2 ;  /* 0x00000002100bc836 */ /* 0x000fe20000000000 */
[----:B------:R-:W-:Y:S01]  /*1ca0*/  ISETP.NE.AND P2, PT, R0, RZ, PT ;  /* 0x000000ff0000720c */ /* 0x000fe20003f45270 */
[----:B------:R-:W-:Y:S01]  /*1cb0*/  IMAD.MOV.U32 R6, RZ, RZ, 0xd ;  /* 0x0000000dff067424 */ /* 0x000fe200078e00ff */
[----:B------:R-:W-:-:S02]  /*1cc0*/  ISETP.NE.AND P3, PT, R9, RZ, PT ;  /* 0x000000ff0900720c */ /* 0x000fc40003f65270 */
[----:B------:R-:W-:Y:S01]  /*1cd0*/  IADD3 R2, PT, PT, R3, R4, R2 ;  /* 0x0000000403027210 */ /* 0x000fe20007ffe002 */
[----:B------:R-:W-:Y:S02]  /*1ce0*/  VIADD R12, R12, 0xfffffffd ;  /* 0xfffffffd0c0c7836 */ /* 0x000fe40000000000 */
[----:B------:R-:W-:Y:S01]  /*1cf0*/  @!P1 VIADD R12, R5, 0x3 ;  /* 0x00000003050c9836 */ /* 0x000fe20000000000 */
[----:B------:R-:W-:Y:S01]  /*1d00*/  IADD3 R2, PT, PT, R10, R11, R2 ;  /* 0x0000000b0a027210 */ /* 0x000fe20007ffe002 */
[----:B------:R-:W-:Y:S01]  /*1d10*/  IMAD.MOV.U32 R4, RZ, RZ, 0xe ;  /* 0x0000000eff047424 */ /* 0x000fe200078e00ff */
[----:B------:R-:W-:Y:S01]  /*1d20*/  @!P0 PRMT R3, R6, 0x7610, R3 ;  /* 0x0000761006038816 */ /* 0x000fe20000000003 */
[----:B------:R-:W-:Y:S01]  /*1d30*/  IMAD.MOV.U32 R5, RZ, RZ, 0xf ;  /* 0x0000000fff057424 */ /* 0x000fe200078e00ff */
[--C-:B------:R-:W-:Y:S01]  /*1d40*/  IADD3 R12, PT, PT, R13, R12, R2.reuse ;  /* 0x0000000c0d0c7210 */ /* 0x100fe20007ffe002 */
[----:B------:R0:W-:Y:S04]  /*1d50*/  STS.U8 [R19+0xe], R0 ;  /* 0x00000e0013007388 */ /* 0x0001e80000000000 */
[----:B------:R0:W-:Y:S04]  /*1d60*/  @!P0 STS.U8 [R19+0x10], R3 ;  /* 0x0000100313008388 */ /* 0x0001e80000000000 */
[----:B------:R0:W-:Y:S04]  /*1d70*/  @!P2 STS.U8 [R19+0x10], R4 ;  /* 0x000010041300a388 */ /* 0x0001e80000000000 */
[----:B------:R0:W-:Y:S04]  /*1d80*/  STS.U8 [R19+0xf], R9 ;  /* 0x00000f0913007388 */ /* 0x0001e80000000000 */
[----:B------:R0:W-:Y:S04]  /*1d90*/  @!P3 STS.U8 [R19+0x10], R5 ;  /* 0x000010051300b388 */ /* 0x0001e80000000000 */
[----:B------:R0:W-:Y:S01]  /*1da0*/  STS.U8 [R19+0x11], R12 ;  /* 0x0000110c13007388 */ /* 0x0001e20000000000 */
[----:B------:R-:W-:Y:S01]  /*1db0*/  LOP3.LUT P0, RZ, R12, 0xff, RZ, 0xc0, !PT ;  /* 0x000000ff0cff7812 */ /* 0x000fe2000780c0ff */
[----:B------:R-:W-:Y:S01]  /*1dc0*/  BSSY.RECONVERGENT B0, `(.L_x_1) ;  /* 0x000006c000007945 */ /* 0x000fe20003800200 */
[----:B------:R-:W-:-:S11]  /*1dd0*/  PRMT R2, RZ, 0x7610, R2 ;  /* 0x00007610ff027816 */ /* 0x000fd60000000002 */
[----:B0-----:R-:W-:Y:S05]  /*1de0*/  @!P0 BRA `(.L_x_2) ;  /* 0x0000000400a48947 */ /* 0x001fea0003800000 */
[----:B------:R-:W-:Y:S02]  /*1df0*/  PRMT R8, R12, 0x7610, R8 ;  /* 0x000076100c087816 */ /* 0x000fe40000000008 */
[----:B------:R-:W-:Y:S02]  /*1e00*/  PRMT R2, RZ, 0x7610, R2 ;  /* 0x00007610ff027816 */ /* 0x000fe40000000002 */
[----:B------:R-:W-:-:S07]  /*1e10*/  LOP3.LUT R0, R8, 0xff, RZ, 0xc0, !PT ;  /* 0x000000ff08007812 */ /* 0x000fce00078ec0ff */
.L_x_10:
[----:B------:R-:W-:Y:S01]  /*1e20*/  BSSY.RELIABLE B1, `(.L_x_3) ;  /* 0x0000061000017945 */ /* 0x000fe20003800100 */
[----:B------:R-:W-:-:S07]  /*1e30*/  PRMT R5, RZ, 0x7610, R5 ;  /* 0x00007610ff057816 */ /* 0x000fce0000000005 */
.L_x_9:
[C---:B------:R-:W-:Y:S02]  /*1e40*/  LOP3.LUT P0, RZ, R2.reuse, 0xff, RZ, 0xc0, !PT ;  /* 0x000000ff02ff7812 */ /* 0x040fe4000780c0ff */
[----:B------:R-:W-:Y:S02]  /*1e50*/  LOP3.LUT R4, R2, 0xff, RZ, 0xc0, !PT ;  /* 0x000000ff02047812 */ /* 0x000fe400078ec0ff */
[----:B------:R-:W-:-:S03]  /*1e60*/  PRMT R3, R5, 0x7610, R3 ;  /* 0x0000761005037816 */ /* 0x000fc60000000003 */
[----:B------:R-:W-:-:S06]  /*1e70*/  IMAD.IADD R6, R7, 0x1, R4 ;  /* 0x0000000107067824 */ /* 0x000fcc00078e0204 */
[----:B------:R-:W-:Y:S05]  /*1e80*/  @!P0 BRA `(.L_x_4) ;  /* 0x00000000001c8947 */ /* 0x000fea0003800000 */
[----:B------:R-:W0:Y:S01]  /*1e90*/  LDS.U8 R9, [R6] ;  /* 0x0000000006097984 */ /* 0x000e220000000000 */
[----:B------:R-:W-:-:S05]  /*1ea0*/  IMAD.MOV R10, RZ, RZ, -R5 ;  /* 0x000000ffff0a7224 */ /* 0x000fca00078e0a05 */
[----:B------:R-:W-:-:S05]  /*1eb0*/  PRMT R10, R10, 0x7710, RZ ;  /* 0x000077100a0a7816 */ /* 0x000fca00000000ff */
[----:B------:R-:W-:-:S05]  /*1ec0*/  VIADD R10, R10, 0x3 ;  /* 0x000000030a0a7836 */ /* 0x000fca0000000000 */
[----:B------:R-:W-:-:S04]  /*1ed0*/  LOP3.LUT R10, R10, 0xff, RZ, 0xc0, !PT ;  /* 0x000000ff0a0a7812 */ /* 0x000fc800078ec0ff */
[----:B0-----:R-:W-:-:S13]  /*1ee0*/  ISETP.NE.AND P0, PT, R9, R10, PT ;  /* 0x0000000a0900720c */ /* 0x001fda0003f05270 */
[----:B------:R-:W-:Y:S05]  /*1ef0*/  @!P0 BRA `(.L_x_5) ;  /* 0x0000000000908947 */ /* 0x000fea0003800000 */
.L_x_4:
[----:B------:R-:W0:Y:S01]  /*1f00*/  LDS.U8 R10, [R19+0x10] ;  /* 0x00001000130a7984 */ /* 0x000e220000000000 */
[----:B------:R-:W-:Y:S02]  /*1f10*/  MOV R12, 0x400 ;  /* 0x00000400000c7802 */ /* 0x000fe40000000f00 */
[----:B------:R-:W-:Y:S01]  /*1f20*/  LOP3.LUT R13, R5, 0xff, RZ, 0xc0, !PT ;  /* 0x000000ff050d7812 */ /* 0x000fe200078ec0ff */
[----:B------:R-:W1:Y:S02]  /*1f30*/  S2R R16, SR_CgaCtaId ;  /* 0x0000000000107919 */ /* 0x000e640000008800 */
[----:B------:R-:W-:-:S05]  /*1f40*/  VIADD R9, R12, 0x512 ;  /* 0x000005120c097836 */ /* 0x000fca0000000000 */
[----:B-1----:R-:W-:-:S05]  /*1f50*/  LEA R9, R16, R9, 0x18 ;  /* 0x0000000910097211 */ /* 0x002fca00078ec0ff */
[----:B0-----:R-:W-:-:S04]  /*1f60*/  IMAD R9, R10, 0x4, R9 ;  /* 0x000000040a097824 */ /* 0x001fc800078e0209 */
[----:B------:R-:W-:-:S06]  /*1f70*/  IMAD.IADD R9, R9, 0x1, R13 ;  /* 0x0000000109097824 */ /* 0x000fcc00078e020d */
[----:B------:R-:W0:Y:S02]  /*1f80*/  LDS.U8 R9, [R9] ;  /* 0x0000000009097984 */ /* 0x000e240000000000 */
[----:B0-----:R-:W-:-:S13]  /*1f90*/  ISETP.NE.AND P0, PT, R9, RZ, PT ;  /* 0x000000ff0900720c */ /* 0x001fda0003f05270 */
[----:B------:R-:W-:Y:S05]  /*1fa0*/  @!P0 BRA `(.L_x_5) ;  /* 0x0000000000648947 */ /* 0x000fea0003800000 */
[----:B------:R-:W-:Y:S01]  /*1fb0*/  IMAD.SHL.U32 R9, R13, 0x4, RZ ;  /* 0x000000040d097824 */ /* 0x000fe200078e00ff */
[----:B------:R-:W-:Y:S01]  /*1fc0*/  LOP3.LUT R8, R8, 0xff, RZ, 0xc0, !PT ;  /* 0x000000ff08087812 */ /* 0x000fe200078ec0ff */
[----:B------:R-:W-:-:S04]  /*1fd0*/  VIADD R15, R12, 0x112 ;  /* 0x000001120c0f7836 */ /* 0x000fc80000000000 */
[----:B------:R-:W0:Y:S01]  /*1fe0*/  LDC R9, c[0x3][R9] ;  /* 0x00c0000009097b82 */ /* 0x000e220000000800 */
[----:B------:R-:W-:Y:S01]  /*1ff0*/  LEA R12, R16, R15, 0x18 ;  /* 0x0000000f100c7211 */ /* 0x000fe200078ec0ff */
[----:B0-----:R-:W-:-:S04]  /*2000*/  IMAD.IADD R14, R10, 0x1, R9 ;  /* 0x000000010a0e7824 */ /* 0x001fc800078e0209 */
[----:B------:R-:W-:-:S06]  /*2010*/  IMAD.IADD R11, R19, 0x1, R14 ;  /* 0x00000001130b7824 */ /* 0x000fcc00078e020e */
[----:B------:R-:W0:Y:S02]  /*2020*/  LDS.U8 R11, [R11] ;  /* 0x000000000b0b7984 */ /* 0x000e240000000000 */
[----:B0-----:R-:W-:-:S04]  /*2030*/  IMAD R12, R11, 0x40, R12 ;  /* 0x000000400b0c7824 */ /* 0x001fc800078e020c */
[----:B------:R-:W-:-:S04]  /*2040*/  IMAD R12, R14, 0x4, R12 ;  /* 0x000000040e0c7824 */ /* 0x000fc800078e020c */
[----:B------:R-:W-:-:S05]  /*2050*/  IMAD.IADD R12, R13, 0x1, R12 ;  /* 0x000000010d0c7824 */ /* 0x000fca00078e020c */
[----:B------:R-:W0:Y:S02]  /*2060*/  LDS.S8 R13, [R12] ;  /* 0x000000000c0d7984 */ /* 0x000e240000000200 */
[----:B0-----:R-:W-:-:S05]  /*2070*/  IMAD.IADD R15, R8, 0x1, R13 ;  /* 0x00000001080f7824 */ /* 0x001fca00078e020d */
[----:B------:R-:W-:-:S04]  /*2080*/  IADD3 R13, PT, PT, R4, 0x1, R15 ;  /* 0x00000001040d7810 */ /* 0x000fc80007ffe00f */
[----:B------:R-:W-:-:S13]  /*2090*/  ISETP.GT.U32.AND P0, PT, R13, R0, PT ;  /* 0x000000000d00720c */ /* 0x000fda0003f04070 */
[----:B------:R-:W-:Y:S01]  /*20a0*/  @!P0 IMAD.IADD R10, R19, 0x1, R10 ;  /* 0x00000001130a8824 */ /* 0x000fe200078e020a */
[----:B------:R-:W-:Y:S01]  /*20b0*/  @!P0 STS.U8 [R19+0x11], R15 ;  /* 0x0000110f13008388 */ /* 0x000fe20000000000 */
[----:B------:R-:W-:-:S03]  /*20c0*/  @!P0 VIADD R8, R2, 0x1 ;  /* 0x0000000102088836 */ /* 0x000fc60000000000 */
[----:B------:R-:W-:Y:S02]  /*20d0*/  @!P0 STS.U8 [R10], R11 ;  /* 0x0000000b0a008388 */ /* 0x000fe40000000000 */
[----:B------:R-:W-:Y:S02]  /*20e0*/  @!P0 PRMT R2, R8, 0x7610, R2 ;  /* 0x0000761008028816 */ /* 0x000fe40000000002 */
[----:B------:R-:W-:Y:S04]  /*20f0*/  @!P0 STS.U8 [R19+0x10], R14 ;  /* 0x0000100e13008388 */ /* 0x000fe80000000000 */
[----:B------:R0:W-:Y:S04]  /*2100*/  @!P0 STS.U8 [R6+0x1], R5 ;  /* 0x0000010506008388 */ /* 0x0001e80000000000 */
[----:B------:R1:W-:Y:S01]  /*2110*/  @!P0 STS.U8 [R7], R8 ;  /* 0x0000000807008388 */ /* 0x0003e20000000000 */
[----:B0-----:R-:W-:Y:S01]  /*2120*/  @!P0 PRMT R5, RZ, 0x7610, R5 ;  /* 0x00007610ff058816 */ /* 0x001fe20000000005 */
[----:B------:R-:W-:Y:S06]  /*2130*/  @!P0 BRA `(.L_x_6) ;  /* 0x0000000000a88947 */ /* 0x000fec0003800000 */
.L_x_5:
[----:B------:R-:W-:-:S05]  /*2140*/  VIADD R3, R3, 0x1 ;  /* 0x0000000103037836 */ /* 0x000fca0000000000 */
[----:B------:R-:W-:-:S04]  /*2150*/  LOP3.LUT R5, R3, 0xff, RZ, 0xc0, !PT ;  /* 0x000000ff03057812 */ /* 0x000fc800078ec0ff */
[----:B------:R-:W-:Y:S02]  /*2160*/  ISETP.NE.AND P0, PT, R5, 0x4, PT ;  /* 0x000000040500780c */ /* 0x000fe40003f05270 */
[----:B------:R-:W-:-:S11]  /*2170*/  PRMT R5, R3, 0x7610, R5 ;  /* 0x0000761003057816 */ /* 0x000fd60000000005 */
[----:B------:R-:W-:Y:S05]  /*2180*/  @P0 BRA `(.L_x_6) ;  /* 0x0000000000940947 */ /* 0x000fea0003800000 */
[----:B------:R-:W0:Y:S01]  /*2190*/  S2R R6, SR_CgaCtaId ;  /* 0x0000000000067919 */ /* 0x000e220000008800 */
[----:B------:R-:W-:-:S05]  /*21a0*/  MOV R3, 0x400 ;  /* 0x0000040000037802 */ /* 0x000fca0000000f00 */
[----:B------:R-:W-:-:S05]  /*21b0*/  VIADD R3, R3, 0x112 ;  /* 0x0000011203037836 */ /* 0x000fca0000000000 */
[----:B0-----:R-:W-:-:S07]  /*21c0*/  LEA R14, R6, R3, 0x18 ;  /* 0x00000003060e7211 */ /* 0x001fce00078ec0ff */
.L_x_8:
[----:B------:R-:W-:-:S13]  /*21d0*/  ISETP.NE.AND P0, PT, R4, RZ, PT ;  /* 0x000000ff0400720c */ /* 0x000fda0003f05270 */
[----:B------:R-:W-:Y:S05]  /*21e0*/  @!P0 BRA `(.L_x_7) ;  /* 0x0000000000908947 */ /* 0x000fea0003800000 */
[----:B------:R-:W-:-:S05]  /*21f0*/  VIADD R4, R4, 0xffffffff ;  /* 0xffffffff04047836 */ /* 0x000fca0000000000 */
[----:B------:R-:W-:Y:S01]  /*2200*/  LOP3.LUT R2, R4, 0xff, RZ, 0xc0, !PT ;  /* 0x000000ff04027812 */ /* 0x000fe200078ec0ff */
[----:B------:R-:W-:Y:S04]  /*2210*/  STS.U8 [R7], R4 ;  /* 0x0000000407007388 */ /* 0x000fe80000000000 */
[----:B------:R-:W-:Y:S01]  /*2220*/  IMAD.IADD R2, R7, 0x1, R2 ;  /* 0x0000000107027824 */ /* 0x000fe200078e0202 */
[----:B------:R-:W-:Y:S05]  /*2230*/  LDS.U8 R6, [R19+0x10] ;  /* 0x0000100013067984 */ /* 0x000fea0000000000 */
[----:B------:R-:W0:Y:S02]  /*2240*/  LDS.U8 R2, [R2+0x1] ;  /* 0x0000010002027984 */ /* 0x000e240000000000 */
[----:B0-----:R-:W-:-:S05]  /*2250*/  IMAD.MOV R3, RZ, RZ, -R2 ;  /* 0x000000ffff037224 */ /* 0x001fca00078e0a02 */
[----:B------:R-:W-:-:S05]  /*2260*/  PRMT R3, R3, 0x7710, RZ ;  /* 0x0000771003037816 */ /* 0x000fca00000000ff */
[----:B------:R-:W-:-:S05]  /*2270*/  VIADD R3, R3, 0x3 ;  /* 0x0000000303037836 */ /* 0x000fca0000000000 */
[----:B------:R-:W-:-:S05]  /*2280*/  LOP3.LUT R3, R3, 0xff, RZ, 0xc0, !PT ;  /* 0x000000ff03037812 */ /* 0x000fca00078ec0ff */
[----:B------:R-:W-:-:S06]  /*2290*/  IMAD.SHL.U32 R5, R3, 0x4, RZ ;  /* 0x0000000403057824 */ /* 0x000fcc00078e00ff */
[----:B------:R-:W1:Y:S02]  /*22a0*/  LDC R5, c[0x3][R5] ;  /* 0x00c0000005057b82 */ /* 0x000e640000000800 */
[----:B-1----:R-:W-:Y:S02]  /*22b0*/  IMAD.IADD R8, R6, 0x1, R5 ;  /* 0x0000000106087824 */ /* 0x002fe400078e0205 */
[C---:B------:R-:W-:Y:S02]  /*22c0*/  IMAD.IADD R6, R19.reuse, 0x1, R6 ;  /* 0x0000000113067824 */ /* 0x040fe400078e0206 */
[----:B------:R-:W-:-:S06]  /*22d0*/  IMAD.IADD R9, R19, 0x1, R8 ;  /* 0x0000000113097824 */ /* 0x000fcc00078e0208 */
[----:B------:R-:W0:Y:S02]  /*22e0*/  LDS.U8 R9, [R9] ;  /* 0x0000000009097984 */ /* 0x000e240000000000 */
[----:B0-----:R-:W-:-:S04]  /*22f0*/  IMAD R11, R9, 0x40, R14 ;  /* 0x00000040090b7824 */ /* 0x001fc800078e020e */
[----:B------:R-:W-:-:S04]  /*2300*/  IMAD R10, R8, 0x4, R11 ;  /* 0x00000004080a7824 */ /* 0x000fc800078e020b */
[----:B------:R-:W-:Y:S02]  /*2310*/  IMAD.IADD R10, R3, 0x1, R10 ;  /* 0x00000001030a7824 */ /* 0x000fe400078e020a */
[----:B------:R-:W-:Y:S04]  /*2320*/  LDS.U8 R3, [R19+0x11] ;  /* 0x0000110013037984 */ /* 0x000fe80000000000 */
[----:B------:R-:W0:Y:S02]  /*2330*/  LDS.U8 R10, [R10] ;  /* 0x000000000a0a7984 */ /* 0x000e240000000000 */
[----:B0-----:R-:W-:Y:S02]  /*2340*/  IMAD.IADD R12, R10, 0x1, R3 ;  /* 0x000000010a0c7824 */ /* 0x001fe400078e0203 */
[----:B------:R-:W-:-:S03]  /*2350*/  VIADD R3, R2, 0x1 ;  /* 0x0000000102037836 */ /* 0x000fc60000000000 */
[----:B------:R0:W-:Y:S02]  /*2360*/  STS.U8 [R19+0x11], R12 ;  /* 0x0000110c13007388 */ /* 0x0001e40000000000 */
[----:B------:R-:W-:Y:S02]  /*2370*/  LOP3.LUT R2, R3, 0xff, RZ, 0xc0, !PT ;  /* 0x000000ff03027812 */ /* 0x000fe400078ec0ff */
[----:B------:R0:W-:Y:S02]  /*2380*/  STS.U8 [R6], R9 ;  /* 0x0000000906007388 */ /* 0x0001e40000000000 */
[----:B------:R-:W-:Y:S02]  /*2390*/  ISETP.NE.AND P0, PT, R2, 0x4, PT ;  /* 0x000000040200780c */ /* 0x000fe40003f05270 */
[----:B------:R0:W-:Y:S01]  /*23a0*/  STS.U8 [R19+0x10], R8 ;  /* 0x0000100813007388 */ /* 0x0001e20000000000 */
[----:B------:R-:W-:-:S10]  /*23b0*/  PRMT R2, R4, 0x7610, R2 ;  /* 0x0000761004027816 */ /* 0x000fd40000000002 */
[----:B0-----:R-:W-:Y:S05]  /*23c0*/  @!P0 BRA `(.L_x_8) ;  /* 0xfffffffc00808947 */ /* 0x001fea000383ffff */
[----:B------:R-:W-:-:S07]  /*23d0*/  PRMT R5, R3, 0x7610, R5 ;  /* 0x0000761003057816 */ /* 0x000fce0000000005 */
.L_x_6:
[----:B-1----:R-:W0:Y:S02]  /*23e0*/  LDS.U8 R8, [R19+0x11] ;  /* 0x0000110013087984 */ /* 0x002e240000000000 */
[----:B0-----:R-:W-:-:S13]  /*23f0*/  ISETP.NE.AND P0, PT, R8, RZ, PT ;  /* 0x000000ff0800720c */ /* 0x001fda0003f05270 */
[----:B------:R-:W-:Y:S05]  /*2400*/  @!P0 BREAK.RELIABLE B1 ;  /* 0x0000000000018942 */ /* 0x000fea0003800100 */
[----:B------:R-:W-:Y:S05]  /*2410*/  @!P0 BRA `(.L_x_2) ;  /* 0x0000000000188947 */ /* 0x000fea0003800000 */
[----:B------:R-:W-:Y:S05]  /*2420*/  BRA `(.L_x_9) ;  /* 0xfffffff800847947 */ /* 0x000fea000383ffff */
.L_x_7:
[----:B------:R-:W-:Y:S05]  /*2430*/  BSYNC.RELIABLE B1 ;  /* 0x0000000000017941 */ /* 0x000fea0003800100 */
.L_x_3:
[----:B-1----:R-:W0:Y:S01]  /*2440*/  LDS.U8 R8, [R19+0x11] ;  /* 0x0000110013087984 */ /* 0x002e220000000000 */
[----:B------:R-:W-:Y:S01]  /*2450*/  VIADD R0, R0, 0x2 ;  /* 0x0000000200007836 */ /* 0x000fe20000000000 */
[----:B0-----:R-:W-:-:S13]  /*2460*/  ISETP.NE.AND P0, PT, R8, RZ, PT ;  /* 0x000000ff0800720c */ /* 0x001fda0003f05270 */
[----:B------:R-:W-:Y:S05]  /*2470*/  @P0 BRA `(.L_x_10) ;  /* 0xfffffff800680947 */ /* 0x000fea000383ffff */
.L_x_2:
[----:B------:R-:W-:Y:S05]  /*2480*/  BSYNC.RECONVERGENT B0 ;  /* 0x0000000000007941 */ /* 0x000fea0003800200 */
.L_x_1:
[----:B------:R-:W-:Y:S05]  /*2490*/  WARPSYNC.ALL ;  /* 0x0000000000007948 */ /* 0x000fea0003800000 */
[----:B------:R-:W0:Y:S01]  /*24a0*/  LDC.64 R4, c[0x0][0x388] ;  /* 0x0000e200ff047b82 */ /* 0x000e220000000a00 */
[----:B------:R-:W-:Y:S01]  /*24b0*/  LOP3.LUT P0, R0, R2, 0xff, RZ, 0xc0, !PT ;  /* 0x000000ff02007812 */ /* 0x000fe2000780c0ff */
[----:B0-----:R0:W-:-:S12]  /*24c0*/  STG.E.U8 desc[UR6][R4.64], R2 ;  /* 0x0000000204007986 */ /* 0x0011d8000c101106 */
[----:B------:R-:W-:Y:S05]  /*24d0*/  @!P0 EXIT ;  /* 0x000000000000894d */ /* 0x000fea0003800000 */
[----:B------:R-:W-:Y:S01]  /*24e0*/  ISETP.GE.U32.AND P0, PT, R0, 0x4, PT ;  /* 0x000000040000780c */ /* 0x000fe20003f06070 */
[----:B------:R-:W-:Y:S01]  /*24f0*/  BSSY.RECONVERGENT B0, `(.L_x_11) ;  /* 0x0000021000007945 */ /* 0x000fe20003800200 */
[----:B------:R-:W-:Y:S01]  /*2500*/  LOP3.LUT R0, R2, 0x3, RZ, 0xc0, !PT ;  /* 0x0000000302007812 */ /* 0x000fe200078ec0ff */
[----:B0-----:R-:W-:-:S10]  /*2510*/  IMAD.MOV.U32 R4, RZ, RZ, RZ ;  /* 0x000000ffff047224 */ /* 0x001fd400078e00ff */
[----:B------:R-:W-:Y:S05]  /*2520*/  @!P0 BRA `(.L_x_12) ;  /* 0x0000000000748947 */ /* 0x000fea0003800000 */
[----:B------:R-:W0:Y:S01]  /*2530*/  LDCU.64 UR4, c[0x0][0x388] ;  /* 0x00007100ff0477ac */ /* 0x000e220008000a00 */
[----:B------:R-:W-:Y:S01]  /*2540*/  BSSY.RECONVERGENT B1, `(.L_x_13) ;  /* 0x000001a000017945 */ /* 0x000fe20003800200 */
[----:B------:R-:W-:Y:S01]  /*2550*/  LOP3.LUT R19, R2, 0xfc, RZ, 0xc0, !PT ;  /* 0x000000fc02137812 */ /* 0x000fe200078ec0ff */
[----:B------:R-:W-:Y:S01]  /*2560*/  IMAD.MOV.U32 R6, RZ, RZ, 0x2 ;  /* 0x00000002ff067424 */ /* 0x000fe200078e00ff */
[----:B------:R-:W-:Y:S01]  /*2570*/  PRMT R4, RZ, 0x7610, R4 ;  /* 0x00007610ff047816 */ /* 0x000fe20000000004 */
[----:B0-----:R-:W-:-:S04]  /*2580*/  UIADD3 UR4, UP0, UPT, UR4, 0x4, URZ ;  /* 0x0000000404047890 */ /* 0x001fc8000ff1e0ff */
[----:B------:R-:W-:Y:S02]  /*2590*/  UIADD3.X UR5, UPT, UPT, URZ, UR5, URZ, UP0, !UPT ;  /* 0x00000005ff057290 */ /* 0x000fe400087fe4ff */
[----:B------:R-:W-:-:S04]  /*25a0*/  IMAD.U32 R10, RZ, RZ, UR4 ;  /* 0x00000004ff0a7e24 */ /* 0x000fc8000f8e00ff */
[----:B------:R-:W-:-:S07]  /*25b0*/  IMAD.U32 R15, RZ, RZ, UR5 ;  /* 0x00000005ff0f7e24 */ /* 0x000fce000f8e00ff */
.L_x_14:
[----:B0-----:R-:W-:Y:S02]  /*25c0*/  IMAD.IADD R2, R7, 0x1, R6 ;  /* 0x0000000107027824 */ /* 0x001fe400078e0206 */
[----:B------:R-:W-:Y:S02]  /*25d0*/  IMAD.MOV.U32 R3, RZ, RZ, R15 ;  /* 0x000000ffff037224 */ /* 0x000fe400078e000f */
[----:B------:R-:W-:Y:S01]  /*25e0*/  VIADD R4, R4, 0x4 ;  /* 0x0000000404047836 */ /* 0x000fe20000000000 */
[----:B------:R-:W0:Y:S01]  /*25f0*/  LDS.U8 R5, [R2+-0x1] ;  /* 0xffffff0002057984 */ /* 0x000e220000000000 */
[----:B------:R-:W-:-:S03]  /*2600*/  VIADD R6, R6, 0x4 ;  /* 0x0000000406067836 */ /* 0x000fc60000000000 */
[----:B------:R-:W1:Y:S01]  /*2610*/  LDS.U8 R9, [R2] ;  /* 0x0000000002097984 */ /* 0x000e620000000000 */
[----:B------:R-:W-:-:S03]  /*2620*/  LOP3.LUT R8, R4, 0xff, RZ, 0xc0, !PT ;  /* 0x000000ff04087812 */ /* 0x000fc600078ec0ff */
[----:B------:R-:W2:Y:S01]  /*2630*/  LDS.U8 R11, [R2+0x1] ;  /* 0x00000100020b7984 */ /* 0x000ea20000000000 */
[----:B------:R-:W-:-:S03]  /*2640*/  ISETP.NE.AND P0, PT, R8, R19, PT ;  /* 0x000000130800720c */ /* 0x000fc60003f05270 */
[----:B------:R3:W4:Y:S02]  /*2650*/  LDS.U8 R13, [R2+0x2] ;  /* 0x00000200020d7984 */ /* 0x0007240000000000 */
[----:B---3--:R-:W-:-:S05]  /*2660*/  IMAD.MOV.U32 R2, RZ, RZ, R10 ;  /* 0x000000ffff027224 */ /* 0x008fca00078e000a */
[----:B------:R-:W-:-:S05]  /*2670*/  IADD3 R10, P1, PT, R2, 0x4, RZ ;  /* 0x00000004020a7810 */ /* 0x000fca0007f3e0ff */
[----:B------:R-:W-:Y:S01]  /*2680*/  IMAD.X R15, RZ, RZ, R3, P1 ;  /* 0x000000ffff0f7224 */ /* 0x000fe200008e0603 */
[----:B0-----:R0:W-:Y:S04]  /*2690*/  STG.E.U8 desc[UR6][R2.64+-0x3], R5 ;  /* 0xfffffd0502007986 */ /* 0x0011e8000c101106 */
[----:B-1----:R0:W-:Y:S04]  /*26a0*/  STG.E.U8 desc[UR6][R2.64+-0x2], R9 ;  /* 0xfffffe0902007986 */ /* 0x0021e8000c101106 */
[----:B--2---:R0:W-:Y:S04]  /*26b0*/  STG.E.U8 desc[UR6][R2.64+-0x1], R11 ;  /* 0xffffff0b02007986 */ /* 0x0041e8000c101106 */
[----:B----4-:R0:W-:Y:S01]  /*26c0*/  STG.E.U8 desc[UR6][R2.64], R13 ;  /* 0x0000000d02007986 */ /* 0x0101e2000c101106 */
[----:B------:R-:W-:Y:S05]  /*26d0*/  @P0 BRA `(.L_x_14) ;  /* 0xfffffffc00b80947 */ /* 0x000fea000383ffff */
[----:B------:R-:W-:Y:S05]  /*26e0*/  BSYNC.RECONVERGENT B1 ;  /* 0x0000000000017941 */ /* 0x000fea0003800200 */
.L_x_13:
[----:B------:R-:W-:-:S07]  /*26f0*/  VIADD R4, R6, 0xfffffffe ;  /* 0xfffffffe06047836 */ /* 0x000fce0000000000 */
.L_x_12:
[----:B------:R-:W-:Y:S05]  /*2700*/  BSYNC.RECONVERGENT B0 ;  /* 0x0000000000007941 */ /* 0x000fea0003800200 */
.L_x_11:
[----:B------:R-:W-:-:S13]  /*2710*/  ISETP.NE.AND P0, PT, R0, RZ, PT ;  /* 0x000000ff0000720c */ /* 0x000fda0003f05270 */
[----:B------:R-:W-:Y:S05]  /*2720*/  @!P0 EXIT ;  /* 0x000000000000894d */ /* 0x000fea0003800000 */
[----:B0-----:R-:W0:Y:S01]  /*2730*/  S2R R3, SR_CgaCtaId ;  /* 0x0000000000037919 */ /* 0x001e220000008800 */
[----:B------:R-:W1:Y:S01]  /*2740*/  LDCU.64 UR4, c[0x0][0x388] ;  /* 0x00007100ff0477ac */ /* 0x000e620008000a00 */
[----:B------:R-:W-:Y:S01]  /*2750*/  MOV R2, 0x400 ;  /* 0x0000040000027802 */ /* 0x000fe20000000f00 */
[--C-:B------:R-:W-:Y:S01]  /*2760*/  IMAD R17, R17, 0x100, R4.reuse ;  /* 0x0000010011117824 */ /* 0x100fe200078e0204 */
[----:B-1----:R-:W-:Y:S02]  /*2770*/  IADD3.X R6, P0, PT, R4, UR4, RZ, PT, !PT ;  /* 0x0000000404067c10 */ /* 0x002fe4000bf1e4ff */
[----:B------:R-:W-:-:S03]  /*2780*/  PRMT R4, RZ, 0x7610, R4 ;  /* 0x00007610ff047816 */ /* 0x000fc60000000004 */
[----:B------:R-:W-:Y:S01]  /*2790*/  IMAD.X R9, RZ, RZ, UR5, P0 ;  /* 0x00000005ff097e24 */ /* 0x000fe200080e06ff */
[----:B0-----:R-:W-:-:S04]  /*27a0*/  LEA R2, R3, R2, 0x18 ;  /* 0x0000000203027211 */ /* 0x001fc800078ec0ff */
[----:B------:R-:W-:-:S07]  /*27b0*/  IADD3 R17, PT, PT, R17, 0x1, R2 ;  /* 0x0000000111117810 */ /* 0x000fce0007ffe002 */
.L_x_15:
[----:B0-----:R0:W1:Y:S01]  /*27c0*/  LDS.U8 R5, [R17] ;  /* 0x0000000011057984 */ /* 0x0010620000000000 */
[----:B------:R-:W-:Y:S01]  /*27d0*/  IMAD.MOV.U32 R2, RZ, RZ, R6 ;  /* 0x000000ffff027224 */ /* 0x000fe200078e0006 */
[----:B------:R-:W-:Y:S01]  /*27e0*/  IADD3 R6, P1, PT, R6, 0x1, RZ ;  /* 0x0000000106067810 */ /* 0x000fe20007f3e0ff */
[--C-:B------:R-:W-:Y:S02]  /*27f0*/  IMAD.MOV.U32 R3, RZ, RZ, R9.reuse ;  /* 0x000000ffff037224 */ /* 0x100fe400078e0009 */
[----:B------:R-:W-:Y:S02]  /*2800*/  VIADD R4, R4, 0x1 ;  /* 0x0000000104047836 */ /* 0x000fe40000000000 */
[----:B------:R-:W-:Y:S02]  /*2810*/  IMAD.X R9, RZ, RZ, R9, P1 ;  /* 0x000000ffff097224 */ /* 0x000fe400008e0609 */
[----:B0-----:R-:W-:Y:S01]  /*2820*/  VIADD R17, R17, 0x1 ;  /* 0x0000000111117836 */ /* 0x001fe20000000000 */
[----:B------:R-:W-:-:S04]  /*2830*/  LOP3.LUT R7, R4, 0xff, RZ, 0xc0, !PT ;  /* 0x000000ff04077812 */ /* 0x000fc800078ec0ff */
[----:B------:R-:W-:Y:S01]  /*2840*/  ISETP.NE.AND P0, PT, R7, R0, PT ;  /* 0x000000000700720c */ /* 0x000fe20003f05270 */
[----:B-1----:R0:W-:-:S12]  /*2850*/  STG.E.U8 desc[UR6][R2.64], R5 ;  /* 0x0000000502007986 */ /* 0x0021d8000c101106 */
[----:B------:R-:W-:Y:S05]  /*2860*/  @P0 BRA `(.L_x_15) ;  /* 0xfffffffc00d40947 */ /* 0x000fea000383ffff */
[----:B------:R-:W-:Y:S05]  /*2870*/  EXIT ;  /* 0x000000000000794d */ /* 0x000fea0003800000 */
.L_x_16:
[----:B------:R-:W-:-:S00]  /*2880*/  BRA `(.L_x_16) ;  /* 0xfffffffc00fc7947 */ /* 0x000fc0000383ffff */
[----:B------:R-:W-:-:S00]  /*2890*/  NOP ;  /* 0x0000000000007918 */ /* 0x000fc00000000000 */
        /* <DEDUP_REMOVED lines=14> */
.L_x_17:


//--------------------- .nv.shared._Z11idas_kernelPhS_ --------------------------
	.section	.nv.shared._Z11idas_kernelPhS_,"aw",@nobits
	.sectionflags	@""
.nv.shared._Z11idas_kernelPhS_:
	.zero		2386


//--------------------- .nv.shared.reserved.0     --------------------------
	.section	.nv.shared.reserved.0,"aw",@nobits
	.weak		__nv_reservedSMEM_offset_0_alias
	.size		__nv_reservedSMEM_offset_0_alias, 0, 64
	.other		__nv_reservedSMEM_offset_0_alias,@"STO_CUDA_RESERVED_SHARED STV_DEFAULT"
__nv_reservedSMEM_offset_0_alias:
	.zero		0
	.zero		64


//--------------------- .nv.constant0._Z11idas_kernelPhS_ --------------------------
	.section	.nv.constant0._Z11idas_kernelPhS_,"a",@progbits
	.sectionflags	@""
	.align	4
.nv.constant0._Z11idas_kernelPhS_:
	.zero		912


//--------------------- SYMBOLS --------------------------

	.type		.nv.reservedSmem.offset0,@object
	.size		.nv.reservedSmem.offset0,0x4
	.type		.nv.reservedSmem.cap,@object
	.size		.nv.reservedSmem.cap,0x4
